//
// Generated by NVIDIA NVVM Compiler
//
// Compiler Build ID: CL-36424714
// Cuda compilation tools, release 13.0, V13.0.88
// Based on NVVM 20.0.0
//

.version 9.0
.target sm_100
.address_size 64

	// .globl	_Z7reduce1Pfi
.global .align 4 .b8 precalc_xorwow_matrix[102400];
.global .align 4 .b8 precalc_xorwow_offset_matrix[102400];
.global .align 4 .b8 mrg32k3aM1[2304];
.global .align 4 .b8 mrg32k3aM2[2304];
.global .align 4 .b8 mrg32k3aM1SubSeq[2016];
.global .align 4 .b8 mrg32k3aM2SubSeq[2016];
.global .align 4 .b8 mrg32k3aM1Seq[2304];
.global .align 4 .b8 mrg32k3aM2Seq[2304];
.const .align 8 .b8 __cr_lgamma_table[72];

.visible .entry _Z7reduce1Pfi(
	.param .u64 .ptr .align 1 _Z7reduce1Pfi_param_0,
	.param .u32 _Z7reduce1Pfi_param_1
)
{
	.reg .pred 	%p<3>;
	.reg .b32 	%r<11>;
	.reg .b32 	%f<9>;
	.reg .b64 	%rd<7>;

	ld.param.u64 	%rd2, [_Z7reduce1Pfi_param_0];
	ld.param.u32 	%r6, [_Z7reduce1Pfi_param_1];
	cvta.to.global.u64 	%rd1, %rd2;
	mov.u32 	%r1, %ntid.x;
	mov.u32 	%r7, %ctaid.x;
	mov.u32 	%r8, %tid.x;
	mad.lo.s32 	%r2, %r1, %r7, %r8;
	setp.ge.s32 	%p1, %r2, %r6;
	mov.f32 	%f8, 0f00000000;
	@%p1 bra 	$L__BB0_3;
	mov.u32 	%r9, %nctaid.x;
	mul.lo.s32 	%r3, %r9, %r1;
	mov.f32 	%f8, 0f00000000;
	mov.u32 	%r10, %r2;
$L__BB0_2:
	mul.wide.s32 	%rd3, %r10, 4;
	add.s64 	%rd4, %rd1, %rd3;
	ld.global.f32 	%f6, [%rd4];
	add.f32 	%f8, %f8, %f6;
	add.s32 	%r10, %r10, %r3;
	setp.lt.s32 	%p2, %r10, %r6;
	@%p2 bra 	$L__BB0_2;
$L__BB0_3:
	mul.wide.s32 	%rd5, %r2, 4;
	add.s64 	%rd6, %rd1, %rd5;
	st.global.f32 	[%rd6], %f8;
	ret;

}
	// .globl	_Z14init_generatorI17curandStateXORWOWEvxPT_
.visible .entry _Z14init_generatorI17curandStateXORWOWEvxPT_(
	.param .u64 _Z14init_generatorI17curandStateXORWOWEvxPT__param_0,
	.param .u64 .ptr .align 1 _Z14init_generatorI17curandStateXORWOWEvxPT__param_1
)
{
	.reg .pred 	%p<24>;
	.reg .b32 	%r<413>;
	.reg .b64 	%rd<19>;

	ld.param.u64 	%rd8, [_Z14init_generatorI17curandStateXORWOWEvxPT__param_0];
	ld.param.u64 	%rd9, [_Z14init_generatorI17curandStateXORWOWEvxPT__param_1];
	cvta.to.global.u64 	%rd10, %rd9;
	mov.u32 	%r182, %tid.x;
	mov.u32 	%r183, %ctaid.x;
	mov.u32 	%r184, %ntid.x;
	mad.lo.s32 	%r185, %r183, %r184, %r182;
	cvt.s64.s32 	%rd18, %r185;
	mul.wide.s32 	%rd11, %r185, 48;
	add.s64 	%rd2, %rd10, %rd11;
	cvt.u32.u64 	%r186, %rd8;
	xor.b32  	%r187, %r186, -1429050551;
	mul.lo.s32 	%r188, %r187, 1099087573;
	{ .reg .b32 tmp; mov.b64 {tmp, %r189}, %rd8; }
	xor.b32  	%r190, %r189, -136515619;
	mul.lo.s32 	%r191, %r190, -1703105765;
	add.s32 	%r192, %r188, %r191;
	add.s32 	%r193, %r192, 6615241;
	add.s32 	%r194, %r188, 123456789;
	st.global.v2.u32 	[%rd2], {%r193, %r194};
	xor.b32  	%r195, %r188, 362436069;
	add.s32 	%r196, %r191, 521288629;
	st.global.v2.u32 	[%rd2+8], {%r195, %r196};
	xor.b32  	%r197, %r191, 88675123;
	add.s32 	%r198, %r188, 5783321;
	st.global.v2.u32 	[%rd2+16], {%r197, %r198};
	setp.eq.s32 	%p1, %r185, 0;
	@%p1 bra 	$L__BB1_42;
	mov.b32 	%r319, 0;
$L__BB1_2:
	and.b64  	%rd4, %rd18, 3;
	setp.eq.s64 	%p2, %rd4, 0;
	@%p2 bra 	$L__BB1_41;
	mul.wide.u32 	%rd12, %r319, 3200;
	mov.u64 	%rd13, precalc_xorwow_matrix;
	add.s64 	%rd5, %rd13, %rd12;
	cvt.u32.u64 	%r2, %rd4;
	mov.b32 	%r320, 0;
$L__BB1_4:
	mov.b32 	%r333, 0;
	mov.u32 	%r334, %r333;
	mov.u32 	%r335, %r333;
	mov.u32 	%r336, %r333;
	mov.u32 	%r337, %r333;
	mov.u32 	%r326, %r333;
$L__BB1_5:
	mul.wide.u32 	%rd14, %r326, 4;
	add.s64 	%rd15, %rd2, %rd14;
	ld.global.u32 	%r10, [%rd15+4];
	shl.b32 	%r11, %r326, 5;
	mov.b32 	%r332, 0;
$L__BB1_6:
	.pragma "nounroll";
	shr.u32 	%r203, %r10, %r332;
	and.b32  	%r204, %r203, 1;
	setp.eq.b32 	%p3, %r204, 1;
	not.pred 	%p4, %p3;
	add.s32 	%r205, %r11, %r332;
	mul.lo.s32 	%r206, %r205, 5;
	mul.wide.u32 	%rd16, %r206, 4;
	add.s64 	%rd6, %rd5, %rd16;
	@%p4 bra 	$L__BB1_8;
	ld.global.u32 	%r207, [%rd6];
	xor.b32  	%r337, %r337, %r207;
	ld.global.u32 	%r208, [%rd6+4];
	xor.b32  	%r336, %r336, %r208;
	ld.global.u32 	%r209, [%rd6+8];
	xor.b32  	%r335, %r335, %r209;
	ld.global.u32 	%r210, [%rd6+12];
	xor.b32  	%r334, %r334, %r210;
	ld.global.u32 	%r211, [%rd6+16];
	xor.b32  	%r333, %r333, %r211;
$L__BB1_8:
	and.b32  	%r213, %r203, 2;
	setp.eq.s32 	%p5, %r213, 0;
	@%p5 bra 	$L__BB1_10;
	ld.global.u32 	%r214, [%rd6+20];
	xor.b32  	%r337, %r337, %r214;
	ld.global.u32 	%r215, [%rd6+24];
	xor.b32  	%r336, %r336, %r215;
	ld.global.u32 	%r216, [%rd6+28];
	xor.b32  	%r335, %r335, %r216;
	ld.global.u32 	%r217, [%rd6+32];
	xor.b32  	%r334, %r334, %r217;
	ld.global.u32 	%r218, [%rd6+36];
	xor.b32  	%r333, %r333, %r218;
$L__BB1_10:
	and.b32  	%r220, %r203, 4;
	setp.eq.s32 	%p6, %r220, 0;
	@%p6 bra 	$L__BB1_12;
	ld.global.u32 	%r221, [%rd6+40];
	xor.b32  	%r337, %r337, %r221;
	ld.global.u32 	%r222, [%rd6+44];
	xor.b32  	%r336, %r336, %r222;
	ld.global.u32 	%r223, [%rd6+48];
	xor.b32  	%r335, %r335, %r223;
	ld.global.u32 	%r224, [%rd6+52];
	xor.b32  	%r334, %r334, %r224;
	ld.global.u32 	%r225, [%rd6+56];
	xor.b32  	%r333, %r333, %r225;
$L__BB1_12:
	and.b32  	%r227, %r203, 8;
	setp.eq.s32 	%p7, %r227, 0;
	@%p7 bra 	$L__BB1_14;
	ld.global.u32 	%r228, [%rd6+60];
	xor.b32  	%r337, %r337, %r228;
	ld.global.u32 	%r229, [%rd6+64];
	xor.b32  	%r336, %r336, %r229;
	ld.global.u32 	%r230, [%rd6+68];
	xor.b32  	%r335, %r335, %r230;
	ld.global.u32 	%r231, [%rd6+72];
	xor.b32  	%r334, %r334, %r231;
	ld.global.u32 	%r232, [%rd6+76];
	xor.b32  	%r333, %r333, %r232;
$L__BB1_14:
	and.b32  	%r234, %r203, 16;
	setp.eq.s32 	%p8, %r234, 0;
	@%p8 bra 	$L__BB1_16;
	ld.global.u32 	%r235, [%rd6+80];
	xor.b32  	%r337, %r337, %r235;
	ld.global.u32 	%r236, [%rd6+84];
	xor.b32  	%r336, %r336, %r236;
	ld.global.u32 	%r237, [%rd6+88];
	xor.b32  	%r335, %r335, %r237;
	ld.global.u32 	%r238, [%rd6+92];
	xor.b32  	%r334, %r334, %r238;
	ld.global.u32 	%r239, [%rd6+96];
	xor.b32  	%r333, %r333, %r239;
$L__BB1_16:
	and.b32  	%r241, %r203, 32;
	setp.eq.s32 	%p9, %r241, 0;
	@%p9 bra 	$L__BB1_18;
	ld.global.u32 	%r242, [%rd6+100];
	xor.b32  	%r337, %r337, %r242;
	ld.global.u32 	%r243, [%rd6+104];
	xor.b32  	%r336, %r336, %r243;
	ld.global.u32 	%r244, [%rd6+108];
	xor.b32  	%r335, %r335, %r244;
	ld.global.u32 	%r245, [%rd6+112];
	xor.b32  	%r334, %r334, %r245;
	ld.global.u32 	%r246, [%rd6+116];
	xor.b32  	%r333, %r333, %r246;
$L__BB1_18:
	and.b32  	%r248, %r203, 64;
	setp.eq.s32 	%p10, %r248, 0;
	@%p10 bra 	$L__BB1_20;
	ld.global.u32 	%r249, [%rd6+120];
	xor.b32  	%r337, %r337, %r249;
	ld.global.u32 	%r250, [%rd6+124];
	xor.b32  	%r336, %r336, %r250;
	ld.global.u32 	%r251, [%rd6+128];
	xor.b32  	%r335, %r335, %r251;
	ld.global.u32 	%r252, [%rd6+132];
	xor.b32  	%r334, %r334, %r252;
	ld.global.u32 	%r253, [%rd6+136];
	xor.b32  	%r333, %r333, %r253;
$L__BB1_20:
	and.b32  	%r255, %r203, 128;
	setp.eq.s32 	%p11, %r255, 0;
	@%p11 bra 	$L__BB1_22;
	ld.global.u32 	%r256, [%rd6+140];
	xor.b32  	%r337, %r337, %r256;
	ld.global.u32 	%r257, [%rd6+144];
	xor.b32  	%r336, %r336, %r257;
	ld.global.u32 	%r258, [%rd6+148];
	xor.b32  	%r335, %r335, %r258;
	ld.global.u32 	%r259, [%rd6+152];
	xor.b32  	%r334, %r334, %r259;
	ld.global.u32 	%r260, [%rd6+156];
	xor.b32  	%r333, %r333, %r260;
$L__BB1_22:
	and.b32  	%r262, %r203, 256;
	setp.eq.s32 	%p12, %r262, 0;
	@%p12 bra 	$L__BB1_24;
	ld.global.u32 	%r263, [%rd6+160];
	xor.b32  	%r337, %r337, %r263;
	ld.global.u32 	%r264, [%rd6+164];
	xor.b32  	%r336, %r336, %r264;
	ld.global.u32 	%r265, [%rd6+168];
	xor.b32  	%r335, %r335, %r265;
	ld.global.u32 	%r266, [%rd6+172];
	xor.b32  	%r334, %r334, %r266;
	ld.global.u32 	%r267, [%rd6+176];
	xor.b32  	%r333, %r333, %r267;
$L__BB1_24:
	and.b32  	%r269, %r203, 512;
	setp.eq.s32 	%p13, %r269, 0;
	@%p13 bra 	$L__BB1_26;
	ld.global.u32 	%r270, [%rd6+180];
	xor.b32  	%r337, %r337, %r270;
	ld.global.u32 	%r271, [%rd6+184];
	xor.b32  	%r336, %r336, %r271;
	ld.global.u32 	%r272, [%rd6+188];
	xor.b32  	%r335, %r335, %r272;
	ld.global.u32 	%r273, [%rd6+192];
	xor.b32  	%r334, %r334, %r273;
	ld.global.u32 	%r274, [%rd6+196];
	xor.b32  	%r333, %r333, %r274;
$L__BB1_26:
	and.b32  	%r276, %r203, 1024;
	setp.eq.s32 	%p14, %r276, 0;
	@%p14 bra 	$L__BB1_28;
	ld.global.u32 	%r277, [%rd6+200];
	xor.b32  	%r337, %r337, %r277;
	ld.global.u32 	%r278, [%rd6+204];
	xor.b32  	%r336, %r336, %r278;
	ld.global.u32 	%r279, [%rd6+208];
	xor.b32  	%r335, %r335, %r279;
	ld.global.u32 	%r280, [%rd6+212];
	xor.b32  	%r334, %r334, %r280;
	ld.global.u32 	%r281, [%rd6+216];
	xor.b32  	%r333, %r333, %r281;
$L__BB1_28:
	and.b32  	%r283, %r203, 2048;
	setp.eq.s32 	%p15, %r283, 0;
	@%p15 bra 	$L__BB1_30;
	ld.global.u32 	%r284, [%rd6+220];
	xor.b32  	%r337, %r337, %r284;
	ld.global.u32 	%r285, [%rd6+224];
	xor.b32  	%r336, %r336, %r285;
	ld.global.u32 	%r286, [%rd6+228];
	xor.b32  	%r335, %r335, %r286;
	ld.global.u32 	%r287, [%rd6+232];
	xor.b32  	%r334, %r334, %r287;
	ld.global.u32 	%r288, [%rd6+236];
	xor.b32  	%r333, %r333, %r288;
$L__BB1_30:
	and.b32  	%r290, %r203, 4096;
	setp.eq.s32 	%p16, %r290, 0;
	@%p16 bra 	$L__BB1_32;
	ld.global.u32 	%r291, [%rd6+240];
	xor.b32  	%r337, %r337, %r291;
	ld.global.u32 	%r292, [%rd6+244];
	xor.b32  	%r336, %r336, %r292;
	ld.global.u32 	%r293, [%rd6+248];
	xor.b32  	%r335, %r335, %r293;
	ld.global.u32 	%r294, [%rd6+252];
	xor.b32  	%r334, %r334, %r294;
	ld.global.u32 	%r295, [%rd6+256];
	xor.b32  	%r333, %r333, %r295;
$L__BB1_32:
	and.b32  	%r297, %r203, 8192;
	setp.eq.s32 	%p17, %r297, 0;
	@%p17 bra 	$L__BB1_34;
	ld.global.u32 	%r298, [%rd6+260];
	xor.b32  	%r337, %r337, %r298;
	ld.global.u32 	%r299, [%rd6+264];
	xor.b32  	%r336, %r336, %r299;
	ld.global.u32 	%r300, [%rd6+268];
	xor.b32  	%r335, %r335, %r300;
	ld.global.u32 	%r301, [%rd6+272];
	xor.b32  	%r334, %r334, %r301;
	ld.global.u32 	%r302, [%rd6+276];
	xor.b32  	%r333, %r333, %r302;
$L__BB1_34:
	and.b32  	%r304, %r203, 16384;
	setp.eq.s32 	%p18, %r304, 0;
	@%p18 bra 	$L__BB1_36;
	ld.global.u32 	%r305, [%rd6+280];
	xor.b32  	%r337, %r337, %r305;
	ld.global.u32 	%r306, [%rd6+284];
	xor.b32  	%r336, %r336, %r306;
	ld.global.u32 	%r307, [%rd6+288];
	xor.b32  	%r335, %r335, %r307;
	ld.global.u32 	%r308, [%rd6+292];
	xor.b32  	%r334, %r334, %r308;
	ld.global.u32 	%r309, [%rd6+296];
	xor.b32  	%r333, %r333, %r309;
$L__BB1_36:
	and.b32  	%r311, %r203, 32768;
	setp.eq.s32 	%p19, %r311, 0;
	@%p19 bra 	$L__BB1_38;
	ld.global.u32 	%r312, [%rd6+300];
	xor.b32  	%r337, %r337, %r312;
	ld.global.u32 	%r313, [%rd6+304];
	xor.b32  	%r336, %r336, %r313;
	ld.global.u32 	%r314, [%rd6+308];
	xor.b32  	%r335, %r335, %r314;
	ld.global.u32 	%r315, [%rd6+312];
	xor.b32  	%r334, %r334, %r315;
	ld.global.u32 	%r316, [%rd6+316];
	xor.b32  	%r333, %r333, %r316;
$L__BB1_38:
	add.s32 	%r332, %r332, 16;
	setp.ne.s32 	%p20, %r332, 32;
	@%p20 bra 	$L__BB1_6;
	mad.lo.s32 	%r317, %r326, -31, %r11;
	add.s32 	%r326, %r317, 1;
	setp.ne.s32 	%p21, %r326, 5;
	@%p21 bra 	$L__BB1_5;
	st.global.u32 	[%rd2+4], %r337;
	st.global.u32 	[%rd2+8], %r336;
	st.global.u32 	[%rd2+12], %r335;
	st.global.u32 	[%rd2+16], %r334;
	st.global.u32 	[%rd2+20], %r333;
	add.s32 	%r320, %r320, 1;
	setp.lt.u32 	%p22, %r320, %r2;
	@%p22 bra 	$L__BB1_4;
$L__BB1_41:
	shr.u64 	%rd7, %rd18, 2;
	add.s32 	%r319, %r319, 1;
	setp.gt.u64 	%p23, %rd18, 3;
	mov.u64 	%rd18, %rd7;
	@%p23 bra 	$L__BB1_2;
$L__BB1_42:
	mov.b32 	%r318, 0;
	st.global.v2.u32 	[%rd2+24], {%r318, %r318};
	st.global.u32 	[%rd2+32], %r318;
	mov.b64 	%rd17, 0;
	st.global.u64 	[%rd2+40], %rd17;
	ret;

}
	// .globl	_Z3piGI17curandStateXORWOWEvPfPT_i
.visible .entry _Z3piGI17curandStateXORWOWEvPfPT_i(
	.param .u64 .ptr .align 1 _Z3piGI17curandStateXORWOWEvPfPT_i_param_0,
	.param .u64 .ptr .align 1 _Z3piGI17curandStateXORWOWEvPfPT_i_param_1,
	.param .u32 _Z3piGI17curandStateXORWOWEvPfPT_i_param_2
)
{
	.reg .pred 	%p<11>;
	.reg .b32 	%r<177>;
	.reg .b32 	%f<58>;
	.reg .b64 	%rd<9>;
	.reg .b64 	%fd<2>;

	ld.param.u64 	%rd2, [_Z3piGI17curandStateXORWOWEvPfPT_i_param_0];
	ld.param.u64 	%rd3, [_Z3piGI17curandStateXORWOWEvPfPT_i_param_1];
	ld.param.u32 	%r59, [_Z3piGI17curandStateXORWOWEvPfPT_i_param_2];
	cvta.to.global.u64 	%rd4, %rd3;
	mov.u32 	%r60, %tid.x;
	mov.u32 	%r61, %ctaid.x;
	mov.u32 	%r62, %ntid.x;
	mad.lo.s32 	%r1, %r61, %r62, %r60;
	mul.wide.s32 	%rd5, %r1, 48;
	add.s64 	%rd1, %rd4, %rd5;
	ld.global.v2.u32 	{%r176, %r175}, [%rd1];
	ld.global.v2.u32 	{%r174, %r173}, [%rd1+8];
	ld.global.v2.u32 	{%r172, %r171}, [%rd1+16];
	ld.global.v2.u32 	{%r8, %r9}, [%rd1+24];
	ld.global.f32 	%f1, [%rd1+32];
	ld.global.f64 	%fd1, [%rd1+40];
	setp.lt.s32 	%p1, %r59, 1;
	mov.f32 	%f57, 0f00000000;
	@%p1 bra 	$L__BB2_8;
	and.b32  	%r10, %r59, 3;
	setp.lt.u32 	%p2, %r59, 4;
	mov.f32 	%f57, 0f00000000;
	mov.u32 	%r158, %r176;
	@%p2 bra 	$L__BB2_5;
	add.s32 	%r147, %r176, 1449748;
	and.b32  	%r64, %r59, 2147483644;
	neg.s32 	%r146, %r64;
	mov.f32 	%f57, 0f00000000;
$L__BB2_3:
	shr.u32 	%r65, %r175, 2;
	xor.b32  	%r66, %r65, %r175;
	shl.b32 	%r67, %r171, 4;
	shl.b32 	%r68, %r66, 1;
	xor.b32  	%r69, %r67, %r68;
	xor.b32  	%r70, %r69, %r171;
	xor.b32  	%r71, %r70, %r66;
	add.s32 	%r72, %r147, %r71;
	add.s32 	%r73, %r72, -1087311;
	cvt.rn.f32.u32 	%f13, %r73;
	fma.rn.f32 	%f14, %f13, 0f2F800000, 0f2F000000;
	shr.u32 	%r74, %r174, 2;
	xor.b32  	%r75, %r74, %r174;
	shl.b32 	%r76, %r71, 4;
	shl.b32 	%r77, %r75, 1;
	xor.b32  	%r78, %r77, %r76;
	xor.b32  	%r79, %r78, %r75;
	xor.b32  	%r80, %r79, %r71;
	add.s32 	%r81, %r147, %r80;
	add.s32 	%r82, %r81, -724874;
	cvt.rn.f32.u32 	%f15, %r82;
	fma.rn.f32 	%f16, %f15, 0f2F800000, 0f2F000000;
	mul.f32 	%f17, %f16, %f16;
	fma.rn.f32 	%f18, %f14, %f14, %f17;
	setp.lt.f32 	%p3, %f18, 0f3F800000;
	add.f32 	%f19, %f57, 0f3F800000;
	selp.f32 	%f20, %f19, %f57, %p3;
	shr.u32 	%r83, %r173, 2;
	xor.b32  	%r84, %r83, %r173;
	shl.b32 	%r85, %r80, 4;
	shl.b32 	%r86, %r84, 1;
	xor.b32  	%r87, %r85, %r86;
	xor.b32  	%r88, %r87, %r80;
	xor.b32  	%r89, %r88, %r84;
	add.s32 	%r90, %r147, %r89;
	add.s32 	%r91, %r90, -362437;
	cvt.rn.f32.u32 	%f21, %r91;
	fma.rn.f32 	%f22, %f21, 0f2F800000, 0f2F000000;
	shr.u32 	%r92, %r172, 2;
	xor.b32  	%r93, %r92, %r172;
	shl.b32 	%r94, %r89, 4;
	shl.b32 	%r95, %r93, 1;
	xor.b32  	%r96, %r95, %r94;
	xor.b32  	%r97, %r96, %r93;
	xor.b32  	%r175, %r97, %r89;
	shr.u32 	%r98, %r171, 2;
	xor.b32  	%r99, %r98, %r171;
	shl.b32 	%r100, %r175, 4;
	shl.b32 	%r101, %r99, 1;
	xor.b32  	%r102, %r100, %r101;
	xor.b32  	%r103, %r102, %r175;
	xor.b32  	%r174, %r103, %r99;
	shr.u32 	%r104, %r71, 2;
	xor.b32  	%r105, %r104, %r71;
	shl.b32 	%r106, %r174, 4;
	shl.b32 	%r107, %r105, 1;
	xor.b32  	%r108, %r107, %r106;
	xor.b32  	%r109, %r108, %r105;
	xor.b32  	%r173, %r109, %r174;
	shr.u32 	%r110, %r80, 2;
	xor.b32  	%r111, %r110, %r80;
	shl.b32 	%r112, %r173, 4;
	shl.b32 	%r113, %r111, 1;
	xor.b32  	%r114, %r112, %r113;
	xor.b32  	%r115, %r114, %r173;
	xor.b32  	%r172, %r115, %r111;
	shr.u32 	%r116, %r89, 2;
	xor.b32  	%r117, %r116, %r89;
	shl.b32 	%r118, %r172, 4;
	shl.b32 	%r119, %r117, 1;
	xor.b32  	%r120, %r119, %r118;
	xor.b32  	%r121, %r120, %r117;
	xor.b32  	%r171, %r121, %r172;
	add.s32 	%r122, %r147, %r171;
	add.s32 	%r123, %r175, %r147;
	cvt.rn.f32.u32 	%f23, %r123;
	fma.rn.f32 	%f24, %f23, 0f2F800000, 0f2F000000;
	mul.f32 	%f25, %f24, %f24;
	fma.rn.f32 	%f26, %f22, %f22, %f25;
	setp.lt.f32 	%p4, %f26, 0f3F800000;
	add.f32 	%f27, %f20, 0f3F800000;
	selp.f32 	%f28, %f27, %f20, %p4;
	add.s32 	%r124, %r147, %r174;
	add.s32 	%r125, %r124, 362437;
	cvt.rn.f32.u32 	%f29, %r125;
	fma.rn.f32 	%f30, %f29, 0f2F800000, 0f2F000000;
	add.s32 	%r126, %r147, %r173;
	add.s32 	%r127, %r126, 724874;
	cvt.rn.f32.u32 	%f31, %r127;
	fma.rn.f32 	%f32, %f31, 0f2F800000, 0f2F000000;
	mul.f32 	%f33, %f32, %f32;
	fma.rn.f32 	%f34, %f30, %f30, %f33;
	setp.lt.f32 	%p5, %f34, 0f3F800000;
	add.f32 	%f35, %f28, 0f3F800000;
	selp.f32 	%f36, %f35, %f28, %p5;
	add.s32 	%r128, %r147, %r172;
	add.s32 	%r129, %r128, 1087311;
	cvt.rn.f32.u32 	%f37, %r129;
	fma.rn.f32 	%f38, %f37, 0f2F800000, 0f2F000000;
	add.s32 	%r130, %r122, 1449748;
	cvt.rn.f32.u32 	%f39, %r130;
	fma.rn.f32 	%f40, %f39, 0f2F800000, 0f2F000000;
	mul.f32 	%f41, %f40, %f40;
	fma.rn.f32 	%f42, %f38, %f38, %f41;
	setp.lt.f32 	%p6, %f42, 0f3F800000;
	add.f32 	%f43, %f36, 0f3F800000;
	selp.f32 	%f57, %f43, %f36, %p6;
	add.s32 	%r147, %r147, 2899496;
	add.s32 	%r146, %r146, 4;
	setp.ne.s32 	%p7, %r146, 0;
	@%p7 bra 	$L__BB2_3;
	add.s32 	%r158, %r147, -1449748;
$L__BB2_5:
	mad.lo.s32 	%r176, %r59, 724874, %r176;
	setp.eq.s32 	%p8, %r10, 0;
	@%p8 bra 	$L__BB2_8;
	add.s32 	%r165, %r158, 724874;
	neg.s32 	%r164, %r10;
	mov.u32 	%r168, %r174;
	mov.u32 	%r170, %r175;
$L__BB2_7:
	.pragma "nounroll";
	mov.u32 	%r175, %r173;
	mov.u32 	%r173, %r171;
	mov.u32 	%r174, %r172;
	shr.u32 	%r131, %r170, 2;
	xor.b32  	%r132, %r131, %r170;
	shl.b32 	%r133, %r173, 4;
	shl.b32 	%r134, %r132, 1;
	xor.b32  	%r135, %r133, %r134;
	xor.b32  	%r136, %r135, %r173;
	xor.b32  	%r172, %r136, %r132;
	add.s32 	%r137, %r165, %r172;
	add.s32 	%r138, %r137, -362437;
	cvt.rn.f32.u32 	%f44, %r138;
	fma.rn.f32 	%f45, %f44, 0f2F800000, 0f2F000000;
	shr.u32 	%r139, %r168, 2;
	xor.b32  	%r140, %r139, %r168;
	shl.b32 	%r141, %r172, 4;
	shl.b32 	%r142, %r140, 1;
	xor.b32  	%r143, %r142, %r141;
	xor.b32  	%r144, %r143, %r140;
	xor.b32  	%r171, %r144, %r172;
	add.s32 	%r145, %r165, %r171;
	cvt.rn.f32.u32 	%f46, %r145;
	fma.rn.f32 	%f47, %f46, 0f2F800000, 0f2F000000;
	mul.f32 	%f48, %f47, %f47;
	fma.rn.f32 	%f49, %f45, %f45, %f48;
	setp.lt.f32 	%p9, %f49, 0f3F800000;
	add.f32 	%f50, %f57, 0f3F800000;
	selp.f32 	%f57, %f50, %f57, %p9;
	add.s32 	%r165, %r165, 724874;
	add.s32 	%r164, %r164, 1;
	setp.ne.s32 	%p10, %r164, 0;
	mov.u32 	%r168, %r174;
	mov.u32 	%r170, %r175;
	@%p10 bra 	$L__BB2_7;
$L__BB2_8:
	cvta.to.global.u64 	%rd6, %rd2;
	mul.wide.s32 	%rd7, %r1, 4;
	add.s64 	%rd8, %rd6, %rd7;
	ld.global.f32 	%f51, [%rd8];
	add.f32 	%f52, %f57, %f51;
	st.global.f32 	[%rd8], %f52;
	st.global.v2.u32 	[%rd1], {%r176, %r175};
	st.global.v2.u32 	[%rd1+8], {%r174, %r173};
	st.global.v2.u32 	[%rd1+16], {%r172, %r171};
	st.global.v2.u32 	[%rd1+24], {%r8, %r9};
	st.global.f32 	[%rd1+32], %f1;
	st.global.f64 	[%rd1+40], %fd1;
	ret;

}


// ===== COMPILED SASS (sm_100) =====

	.target	sm_100

	.elftype	@"ET_EXEC"


//--------------------- .note.nv.tkinfo           --------------------------
	.section	.note.nv.tkinfo,"",@"SHT_NOTE"
	.sectionflags	@"SHF_NOTE_NV_TKINFO"
	.tkinfo
        /*0018*/ 	.word	0x00000002
        /*0030*/ 	.string	""
        /*0030*/ 	.string	"ptxas"
        /*0030*/ 	.string	"Cuda compilation tools, release 13.0, V13.0.88"
        /*0030*/ 	.string	"Build cuda_13.0.r13.0/compiler.36424714_0"
        /*0030*/ 	.string	"-arch sm_100 -m 64 "



//--------------------- .note.nv.cuinfo           --------------------------
	.section	.note.nv.cuinfo,"",@"SHT_NOTE"
	.sectionflags	@"SHF_NOTE_NV_CUINFO"
        /*0018*/ 	.short	0x0002
        /*001a*/ 	.short	0x0064
        /*001c*/ 	.short	0x0082
	.zero		2


//--------------------- .nv.info                  --------------------------
	.section	.nv.info,"",@"SHT_CUDA_INFO"
	.align	4


	//----- nvinfo : EIATTR_REGCOUNT
	.align		4
        /*0000*/ 	.byte	0x04, 0x2f
        /*0002*/ 	.short	(.L_10 - .L_9)
	.align		4
.L_9:
        /*0004*/ 	.word	index@(_Z7reduce1Pfi)
        /*0008*/ 	.word	0x0000000e


	//----- nvinfo : EIATTR_FRAME_SIZE
	.align		4
.L_10:
        /*000c*/ 	.byte	0x04, 0x11
        /*000e*/ 	.short	(.L_12 - .L_11)
	.align		4
.L_11:
        /*0010*/ 	.word	index@(_Z7reduce1Pfi)
        /*0014*/ 	.word	0x00000000


	//----- nvinfo : EIATTR_REGCOUNT
	.align		4
.L_12:
        /*0018*/ 	.byte	0x04, 0x2f
        /*001a*/ 	.short	(.L_14 - .L_13)
	.align		4
.L_13:
        /*001c*/ 	.word	index@(_Z14init_generatorI17curandStateXORWOWEvxPT_)
        /*0020*/ 	.word	0x0000001f


	//----- nvinfo : EIATTR_FRAME_SIZE
	.align		4
.L_14:
        /*0024*/ 	.byte	0x04, 0x11
        /*0026*/ 	.short	(.L_16 - .L_15)
	.align		4
.L_15:
        /*0028*/ 	.word	index@(_Z14init_generatorI17curandStateXORWOWEvxPT_)
        /*002c*/ 	.word	0x00000000


	//----- nvinfo : EIATTR_REGCOUNT
	.align		4
.L_16:
        /*0030*/ 	.byte	0x04, 0x2f
        /*0032*/ 	.short	(.L_18 - .L_17)
	.align		4
.L_17:
        /*0034*/ 	.word	index@(_Z3piGI17curandStateXORWOWEvPfPT_i)
        /*0038*/ 	.word	0x0000001e


	//----- nvinfo : EIATTR_FRAME_SIZE
	.align		4
.L_18:
        /*003c*/ 	.byte	0x04, 0x11
        /*003e*/ 	.short	(.L_20 - .L_19)
	.align		4
.L_19:
        /*0040*/ 	.word	index@(_Z3piGI17curandStateXORWOWEvPfPT_i)
        /*0044*/ 	.word	0x00000000


	//----- nvinfo : EIATTR_MIN_STACK_SIZE
	.align		4
.L_20:
        /*0048*/ 	.byte	0x04, 0x12
        /*004a*/ 	.short	(.L_22 - .L_21)
	.align		4
.L_21:
        /*004c*/ 	.word	index@(_Z3piGI17curandStateXORWOWEvPfPT_i)
        /*0050*/ 	.word	0x00000000


	//----- nvinfo : EIATTR_MIN_STACK_SIZE
	.align		4
.L_22:
        /*0054*/ 	.byte	0x04, 0x12
        /*0056*/ 	.short	(.L_24 - .L_23)
	.align		4
.L_23:
        /*0058*/ 	.word	index@(_Z14init_generatorI17curandStateXORWOWEvxPT_)
        /*005c*/ 	.word	0x00000000


	//----- nvinfo : EIATTR_MIN_STACK_SIZE
	.align		4
.L_24:
        /*0060*/ 	.byte	0x04, 0x12
        /*0062*/ 	.short	(.L_26 - .L_25)
	.align		4
.L_25:
        /*0064*/ 	.word	index@(_Z7reduce1Pfi)
        /*0068*/ 	.word	0x00000000
.L_26:


//--------------------- .nv.compat                --------------------------
	.section	.nv.compat,"",@"SHT_CUDA_COMPAT_INFO"
	.align	4
        /*0000*/ 	.byte	0x02, 0x09, 0x00, 0x00, 0x02, 0x02, 0x01, 0x00, 0x02, 0x05, 0x05, 0x00, 0x03, 0x07, 0x01, 0x01
        /*0010*/ 	.byte	0x02, 0x03, 0x00, 0x00, 0x02, 0x06, 0x01, 0x00, 0x04, 0x0b, 0x08, 0x00, 0x01, 0x00, 0x00, 0x00
        /*0020*/ 	.byte	0x00, 0x00, 0x00, 0x00


//--------------------- .nv.info._Z3piGI17curandStateXORWOWEvPfPT_i --------------------------
	.section	.nv.info._Z3piGI17curandStateXORWOWEvPfPT_i,"",@"SHT_CUDA_INFO"
	.sectionflags	@""
	.align	4


	//----- nvinfo : EIATTR_CUDA_API_VERSION
	.align		4
        /*0000*/ 	.byte	0x04, 0x37
        /*0002*/ 	.short	(.L_28 - .L_27)
.L_27:
        /*0004*/ 	.word	0x00000082


	//----- nvinfo : EIATTR_KPARAM_INFO
	.align		4
.L_28:
        /*0008*/ 	.byte	0x04, 0x17
        /*000a*/ 	.short	(.L_30 - .L_29)
.L_29:
        /*000c*/ 	.word	0x00000000
        /*0010*/ 	.short	0x0002
        /*0012*/ 	.short	0x0010
        /*0014*/ 	.byte	0x00, 0xf0, 0x11, 0x00


	//----- nvinfo : EIATTR_KPARAM_INFO
	.align		4
.L_30:
        /*0018*/ 	.byte	0x04, 0x17
        /*001a*/ 	.short	(.L_32 - .L_31)
.L_31:
        /*001c*/ 	.word	0x00000000
        /*0020*/ 	.short	0x0001
        /*0022*/ 	.short	0x0008
        /*0024*/ 	.byte	0x00, 0xf5, 0x21, 0x00


	//----- nvinfo : EIATTR_KPARAM_INFO
	.align		4
.L_32:
        /*0028*/ 	.byte	0x04, 0x17
        /*002a*/ 	.short	(.L_34 - .L_33)
.L_33:
        /*002c*/ 	.word	0x00000000
        /*0030*/ 	.short	0x0000
        /*0032*/ 	.short	0x0000
        /*0034*/ 	.byte	0x00, 0xf5, 0x21, 0x00


	//----- nvinfo : EIATTR_SPARSE_MMA_MASK
	.align		4
.L_34:
        /*0038*/ 	.byte	0x03, 0x50
        /*003a*/ 	.short	0x0000


	//----- nvinfo : EIATTR_MAXREG_COUNT
	.align		4
        /*003c*/ 	.byte	0x03, 0x1b
        /*003e*/ 	.short	0x00ff


	//----- nvinfo : EIATTR_MERCURY_ISA_VERSION
	.align		4
        /*0040*/ 	.byte	0x03, 0x5f
        /*0042*/ 	.short	0x0101


	//----- nvinfo : EIATTR_VRC_CTA_INIT_COUNT
	.align		4
        /*0044*/ 	.byte	0x02, 0x4a
	.zero		1
	.zero		1


	//----- nvinfo : EIATTR_EXIT_INSTR_OFFSETS
	.align		4
        /*0048*/ 	.byte	0x04, 0x1c
        /*004a*/ 	.short	(.L_36 - .L_35)


	//   ....[0]....
.L_35:
        /*004c*/ 	.word	0x00000aa0


	//----- nvinfo : EIATTR_CBANK_PARAM_SIZE
	.align		4
.L_36:
        /*0050*/ 	.byte	0x03, 0x19
        /*0052*/ 	.short	0x0014


	//----- nvinfo : EIATTR_PARAM_CBANK
	.align		4
        /*0054*/ 	.byte	0x04, 0x0a
        /*0056*/ 	.short	(.L_38 - .L_37)
	.align		4
.L_37:
        /*0058*/ 	.word	index@(.nv.constant0._Z3piGI17curandStateXORWOWEvPfPT_i)
        /*005c*/ 	.short	0x0380
        /*005e*/ 	.short	0x0014


	//----- nvinfo : EIATTR_SW_WAR
	.align		4
.L_38:
        /*0060*/ 	.byte	0x04, 0x36
        /*0062*/ 	.short	(.L_40 - .L_39)
.L_39:
        /*0064*/ 	.word	0x00000008
.L_40:


//--------------------- .nv.info._Z14init_generatorI17curandStateXORWOWEvxPT_ --------------------------
	.section	.nv.info._Z14init_generatorI17curandStateXORWOWEvxPT_,"",@"SHT_CUDA_INFO"
	.sectionflags	@""
	.align	4


	//----- nvinfo : EIATTR_CUDA_API_VERSION
	.align		4
        /*0000*/ 	.byte	0x04, 0x37
        /*0002*/ 	.short	(.L_42 - .L_41)
.L_41:
        /*0004*/ 	.word	0x00000082


	//----- nvinfo : EIATTR_KPARAM_INFO
	.align		4
.L_42:
        /*0008*/ 	.byte	0x04, 0x17
        /*000a*/ 	.short	(.L_44 - .L_43)
.L_43:
        /*000c*/ 	.word	0x00000000
        /*0010*/ 	.short	0x0001
        /*0012*/ 	.short	0x0008
        /*0014*/ 	.byte	0x00, 0xf5, 0x21, 0x00


	//----- nvinfo : EIATTR_KPARAM_INFO
	.align		4
.L_44:
        /*0018*/ 	.byte	0x04, 0x17
        /*001a*/ 	.short	(.L_46 - .L_45)
.L_45:
        /*001c*/ 	.word	0x00000000
        /*0020*/ 	.short	0x0000
        /*0022*/ 	.short	0x0000
        /*0024*/ 	.byte	0x00, 0xf0, 0x21, 0x00


	//----- nvinfo : EIATTR_SPARSE_MMA_MASK
	.align		4
.L_46:
        /*0028*/ 	.byte	0x03, 0x50
        /*002a*/ 	.short	0x0000


	//----- nvinfo : EIATTR_MAXREG_COUNT
	.align		4
        /*002c*/ 	.byte	0x03, 0x1b
        /*002e*/ 	.short	0x00ff


	//----- nvinfo : EIATTR_MERCURY_ISA_VERSION
	.align		4
        /*0030*/ 	.byte	0x03, 0x5f
        /*0032*/ 	.short	0x0101


	//----- nvinfo : EIATTR_VRC_CTA_INIT_COUNT
	.align		4
        /*0034*/ 	.byte	0x02, 0x4a
	.zero		1
	.zero		1


	//----- nvinfo : EIATTR_EXIT_INSTR_OFFSETS
	.align		4
        /*0038*/ 	.byte	0x04, 0x1c
        /*003a*/ 	.short	(.L_48 - .L_47)


	//   ....[0]....
.L_47:
        /*003c*/ 	.word	0x00000ed0


	//----- nvinfo : EIATTR_CRS_STACK_SIZE
	.align		4
.L_48:
        /*0040*/ 	.byte	0x04, 0x1e
        /*0042*/ 	.short	(.L_50 - .L_49)
.L_49:
        /*0044*/ 	.word	0x00000000


	//----- nvinfo : EIATTR_CBANK_PARAM_SIZE
	.align		4
.L_50:
        /*0048*/ 	.byte	0x03, 0x19
        /*004a*/ 	.short	0x0010


	//----- nvinfo : EIATTR_PARAM_CBANK
	.align		4
        /*004c*/ 	.byte	0x04, 0x0a
        /*004e*/ 	.short	(.L_52 - .L_51)
	.align		4
.L_51:
        /*0050*/ 	.word	index@(.nv.constant0._Z14init_generatorI17curandStateXORWOWEvxPT_)
        /*0054*/ 	.short	0x0380
        /*0056*/ 	.short	0x0010


	//----- nvinfo : EIATTR_SW_WAR
	.align		4
.L_52:
        /*0058*/ 	.byte	0x04, 0x36
        /*005a*/ 	.short	(.L_54 - .L_53)
.L_53:
        /*005c*/ 	.word	0x00000008
.L_54:


//--------------------- .nv.info._Z7reduce1Pfi    --------------------------
	.section	.nv.info._Z7reduce1Pfi,"",@"SHT_CUDA_INFO"
	.sectionflags	@""
	.align	4


	//----- nvinfo : EIATTR_CUDA_API_VERSION
	.align		4
        /*0000*/ 	.byte	0x04, 0x37
        /*0002*/ 	.short	(.L_56 - .L_55)
.L_55:
        /*0004*/ 	.word	0x00000082


	//----- nvinfo : EIATTR_KPARAM_INFO
	.align		4
.L_56:
        /*0008*/ 	.byte	0x04, 0x17
        /*000a*/ 	.short	(.L_58 - .L_57)
.L_57:
        /*000c*/ 	.word	0x00000000
        /*0010*/ 	.short	0x0001
        /*0012*/ 	.short	0x0008
        /*0014*/ 	.byte	0x00, 0xf0, 0x11, 0x00


	//----- nvinfo : EIATTR_KPARAM_INFO
	.align		4
.L_58:
        /*0018*/ 	.byte	0x04, 0x17
        /*001a*/ 	.short	(.L_60 - .L_59)
.L_59:
        /*001c*/ 	.word	0x00000000
        /*0020*/ 	.short	0x0000
        /*0022*/ 	.short	0x0000
        /*0024*/ 	.byte	0x00, 0xf5, 0x21, 0x00


	//----- nvinfo : EIATTR_SPARSE_MMA_MASK
	.align		4
.L_60:
        /*0028*/ 	.byte	0x03, 0x50
        /*002a*/ 	.short	0x0000


	//----- nvinfo : EIATTR_MAXREG_COUNT
	.align		4
        /*002c*/ 	.byte	0x03, 0x1b
        /*002e*/ 	.short	0x00ff


	//----- nvinfo : EIATTR_MERCURY_ISA_VERSION
	.align		4
        /*0030*/ 	.byte	0x03, 0x5f
        /*0032*/ 	.short	0x0101


	//----- nvinfo : EIATTR_VRC_CTA_INIT_COUNT
	.align		4
        /*0034*/ 	.byte	0x02, 0x4a
	.zero		1
	.zero		1


	//----- nvinfo : EIATTR_EXIT_INSTR_OFFSETS
	.align		4
        /*0038*/ 	.byte	0x04, 0x1c
        /*003a*/ 	.short	(.L_62 - .L_61)


	//   ....[0]....
.L_61:
        /*003c*/ 	.word	0x000001a0


	//----- nvinfo : EIATTR_CRS_STACK_SIZE
	.align		4
.L_62:
        /*0040*/ 	.byte	0x04, 0x1e
        /*0042*/ 	.short	(.L_64 - .L_63)
.L_63:
        /*0044*/ 	.word	0x00000000


	//----- nvinfo : EIATTR_CBANK_PARAM_SIZE
	.align		4
.L_64:
        /*0048*/ 	.byte	0x03, 0x19
        /*004a*/ 	.short	0x000c


	//----- nvinfo : EIATTR_PARAM_CBANK
	.align		4
        /*004c*/ 	.byte	0x04, 0x0a
        /*004e*/ 	.short	(.L_66 - .L_65)
	.align		4
.L_65:
        /*0050*/ 	.word	index@(.nv.constant0._Z7reduce1Pfi)
        /*0054*/ 	.short	0x0380
        /*0056*/ 	.short	0x000c


	//----- nvinfo : EIATTR_SW_WAR
	.align		4
.L_66:
        /*0058*/ 	.byte	0x04, 0x36
        /*005a*/ 	.short	(.L_68 - .L_67)
.L_67:
        /*005c*/ 	.word	0x00000008
.L_68:


//--------------------- .nv.callgraph             --------------------------
	.section	.nv.callgraph,"",@"SHT_CUDA_CALLGRAPH"
	.align	4
	.sectionentsize	8
	.align		4
        /*0000*/ 	.word	0x00000000
	.align		4
        /*0004*/ 	.word	0xffffffff
	.align		4
        /*0008*/ 	.word	0x00000000
	.align		4
        /*000c*/ 	.word	0xfffffffe
	.align		4
        /*0010*/ 	.word	0x00000000
	.align		4
        /*0014*/ 	.word	0xfffffffd
	.align		4
        /*0018*/ 	.word	0x00000000
	.align		4
        /*001c*/ 	.word	0xfffffffc


//--------------------- .nv.constant4             --------------------------
	.section	.nv.constant4,"a",@progbits
	.align	8
	.align		8
.nv.constant4:
        /*0000*/ 	.dword	precalc_xorwow_matrix
	.align		8
        /*0008*/ 	.dword	precalc_xorwow_offset_matrix
	.align		8
        /*0010*/ 	.dword	mrg32k3aM1
	.align		8
        /*0018*/ 	.dword	mrg32k3aM2
	.align		8
        /*0020*/ 	.dword	mrg32k3aM1SubSeq
	.align		8
        /*0028*/ 	.dword	mrg32k3aM2SubSeq
	.align		8
        /*0030*/ 	.dword	mrg32k3aM1Seq
	.align		8
        /*0038*/ 	.dword	mrg32k3aM2Seq


//--------------------- .nv.constant3             --------------------------
	.section	.nv.constant3,"a",@progbits
	.align	8
.nv.constant3:
	.type		__cr_lgamma_table,@object
	.size		__cr_lgamma_table,(.L_8 - __cr_lgamma_table)
__cr_lgamma_table:
        /*0000*/ 	.byte	0x00, 0x00, 0x00, 0x00, 0x00, 0x00, 0x00, 0x00, 0x00, 0x00, 0x00, 0x00, 0x00, 0x00, 0x00, 0x00
        /*0010*/ 	.byte	0xef, 0x39, 0xfa, 0xfe, 0x42, 0x2e, 0xe6, 0x3f, 0x02, 0x20, 0x2a, 0xfa, 0x0b, 0xab, 0xfc, 0x3f
        /*0020*/ 	.byte	0xf9, 0x2c, 0x92, 0x7c, 0xa7, 0x6c, 0x09, 0x40, 0xc9, 0x79, 0x44, 0x3c, 0x64, 0x26, 0x13, 0x40
        /*0030*/ 	.byte	0xca, 0x01, 0xcf, 0x3a, 0x27, 0x51, 0x1a, 0x40, 0x30, 0xcc, 0x2d, 0xf3, 0xe1, 0x0c, 0x21, 0x40
        /*0040*/ 	.byte	0x0d, 0xb7, 0xfc, 0x82, 0x8e, 0x35, 0x25, 0x40
.L_8:


//--------------------- .text._Z3piGI17curandStateXORWOWEvPfPT_i --------------------------
	.section	.text._Z3piGI17curandStateXORWOWEvPfPT_i,"ax",@progbits
	.align	128
        .global         _Z3piGI17curandStateXORWOWEvPfPT_i
        .type           _Z3piGI17curandStateXORWOWEvPfPT_i,@function
        .size           _Z3piGI17curandStateXORWOWEvPfPT_i,(.L_x_18 - _Z3piGI17curandStateXORWOWEvPfPT_i)
        .other          _Z3piGI17curandStateXORWOWEvPfPT_i,@"STO_CUDA_ENTRY STV_DEFAULT"
_Z3piGI17curandStateXORWOWEvPfPT_i:
.text._Z3piGI17curandStateXORWOWEvPfPT_i:
[----:B------:R-:W-:Y:S01]  /*0000*/  LDC R1, c[0x0][0x37c] ;  /* 0x0000df00ff017b82 */ /* 0x000fe20000000800 */
[----:B------:R-:W0:Y:S07]  /*0010*/  S2R R14, SR_TID.X ;  /* 0x00000000000e7919 */ /* 0x000e2e0000002100 */
[----:B------:R-:W1:Y:S01]  /*0020*/  LDC R17, c[0x0][0x390] ;  /* 0x0000e400ff117b82 */ /* 0x000e620000000800 */
[----:B------:R-:W2:Y:S07]  /*0030*/  LDCU.64 UR4, c[0x0][0x358] ;  /* 0x00006b00ff0477ac */ /* 0x000eae0008000a00 */
[----:B------:R-:W0:Y:S08]  /*0040*/  S2UR UR6, SR_CTAID.X ;  /* 0x00000000000679c3 */ /* 0x000e300000002500 */
[----:B------:R-:W0:Y:S08]  /*0050*/  LDC R3, c[0x0][0x360] ;  /* 0x0000d800ff037b82 */ /* 0x000e300000000800 */
[----:B------:R-:W3:Y:S01]  /*0060*/  LDC.64 R4, c[0x0][0x388] ;  /* 0x0000e200ff047b82 */ /* 0x000ee20000000a00 */
[----:B-1----:R-:W-:Y:S01]  /*0070*/  ISETP.GE.AND P0, PT, R17, 0x1, PT ;  /* 0x000000011100780c */ /* 0x002fe20003f06270 */
[----:B------:R-:W-:-:S02]  /*0080*/  IMAD.MOV.U32 R0, RZ, RZ, RZ ;  /* 0x000000ffff007224 */ /* 0x000fc400078e00ff */
[----:B0-----:R-:W-:-:S04]  /*0090*/  IMAD R14, R3, UR6, R14 ;  /* 0x00000006030e7c24 */ /* 0x001fc8000f8e020e */
[----:B---3--:R-:W-:-:S05]  /*00a0*/  IMAD.WIDE R4, R14, 0x30, R4 ;  /* 0x000000300e047825 */ /* 0x008fca00078e0204 */
[----:B--2---:R0:W5:Y:S04]  /*00b0*/  LDG.E R15, desc[UR4][R4.64+0x20] ;  /* 0x00002004040f7981 */ /* 0x004168000c1e1900 */
[----:B------:R0:W5:Y:S04]  /*00c0*/  LDG.E.64 R6, desc[UR4][R4.64+0x28] ;  /* 0x0000280404067981 */ /* 0x000168000c1e1b00 */
[----:B------:R0:W5:Y:S04]  /*00d0*/  LDG.E.64 R8, desc[UR4][R4.64] ;  /* 0x0000000404087981 */ /* 0x000168000c1e1b00 */
[----:B------:R0:W5:Y:S04]  /*00e0*/  LDG.E.64 R2, desc[UR4][R4.64+0x8] ;  /* 0x0000080404027981 */ /* 0x000168000c1e1b00 */
[----:B------:R0:W5:Y:S04]  /*00f0*/  LDG.E.64 R10, desc[UR4][R4.64+0x10] ;  /* 0x00001004040a7981 */ /* 0x000168000c1e1b00 */
[----:B------:R0:W5:Y:S01]  /*0100*/  LDG.E.64 R12, desc[UR4][R4.64+0x18] ;  /* 0x00001804040c7981 */ /* 0x000162000c1e1b00 */
[----:B------:R-:W-:Y:S05]  /*0110*/  @!P0 BRA `(.L_x_0) ;  /* 0x0000000800348947 */ /* 0x000fea0003800000 */
[C---:B------:R-:W-:Y:S01]  /*0120*/  ISETP.GE.U32.AND P0, PT, R17.reuse, 0x4, PT ;  /* 0x000000041100780c */ /* 0x040fe20003f06070 */
[----:B------:R-:W-:Y:S01]  /*0130*/  IMAD.MOV.U32 R0, RZ, RZ, RZ ;  /* 0x000000ffff007224 */ /* 0x000fe200078e00ff */
[----:B------:R-:W-:Y:S01]  /*0140*/  LOP3.LUT R16, R17, 0x3, RZ, 0xc0, !PT ;  /* 0x0000000311107812 */ /* 0x000fe200078ec0ff */
[----:B-----5:R-:W-:-:S10]  /*0150*/  IMAD.MOV.U32 R18, RZ, RZ, R8 ;  /* 0x000000ffff127224 */ /* 0x020fd400078e0008 */
[----:B------:R-:W-:Y:S05]  /*0160*/  @!P0 BRA `(.L_x_1) ;  /* 0x0000000400888947 */ /* 0x000fea0003800000 */
[----:B------:R-:W-:Y:S01]  /*0170*/  LOP3.LUT R19, R17, 0x7ffffffc, RZ, 0xc0, !PT ;  /* 0x7ffffffc11137812 */ /* 0x000fe200078ec0ff */
[----:B------:R-:W-:Y:S02]  /*0180*/  VIADD R18, R8, 0x161f14 ;  /* 0x00161f1408127836 */ /* 0x000fe40000000000 */
[----:B------:R-:W-:Y:S02]  /*0190*/  IMAD.MOV.U32 R0, RZ, RZ, RZ ;  /* 0x000000ffff007224 */ /* 0x000fe400078e00ff */
[----:B------:R-:W-:-:S07]  /*01a0*/  IMAD.MOV R19, RZ, RZ, -R19 ;  /* 0x000000ffff137224 */ /* 0x000fce00078e0a13 */
.L_x_2:
[----:B------:R-:W-:Y:S01]  /*01b0*/  SHF.R.U32.HI R20, RZ, 0x2, R9 ;  /* 0x00000002ff147819 */ /* 0x000fe20000011609 */
[----:B------:R-:W-:Y:S01]  /*01c0*/  IMAD.SHL.U32 R22, R11, 0x10, RZ ;  /* 0x000000100b167824 */ /* 0x000fe200078e00ff */
[----:B------:R-:W-:Y:S02]  /*01d0*/  SHF.R.U32.HI R21, RZ, 0x2, R2 ;  /* 0x00000002ff157819 */ /* 0x000fe40000011602 */
[----:B------:R-:W-:Y:S02]  /*01e0*/  LOP3.LUT R20, R20, R9, RZ, 0x3c, !PT ;  /* 0x0000000914147212 */ /* 0x000fe400078e3cff */
[----:B------:R-:W-:Y:S02]  /*01f0*/  LOP3.LUT R21, R21, R2, RZ, 0x3c, !PT ;  /* 0x0000000215157212 */ /* 0x000fe400078e3cff */
[----:B------:R-:W-:Y:S01]  /*0200*/  IADD3 R19, PT, PT, R19, 0x4, RZ ;  /* 0x0000000413137810 */ /* 0x000fe20007ffe0ff */
[----:B------:R-:W-:-:S05]  /*0210*/  IMAD.SHL.U32 R9, R20, 0x2, RZ ;  /* 0x0000000214097824 */ /* 0x000fca00078e00ff */
[----:B------:R-:W-:-:S04]  /*0220*/  LOP3.LUT R9, R11, R22, R9, 0x96, !PT ;  /* 0x000000160b097212 */ /* 0x000fc800078e9609 */
[----:B------:R-:W-:Y:S01]  /*0230*/  LOP3.LUT R23, R9, R20, RZ, 0x3c, !PT ;  /* 0x0000001409177212 */ /* 0x000fe200078e3cff */
[----:B------:R-:W-:Y:S01]  /*0240*/  IMAD.SHL.U32 R9, R21, 0x2, RZ ;  /* 0x0000000215097824 */ /* 0x000fe200078e00ff */
[----:B------:R-:W-:Y:S02]  /*0250*/  SHF.R.U32.HI R20, RZ, 0x2, R3 ;  /* 0x00000002ff147819 */ /* 0x000fe40000011603 */
[----:B------:R-:W-:Y:S01]  /*0260*/  SHF.R.U32.HI R22, RZ, 0x2, R23 ;  /* 0x00000002ff167819 */ /* 0x000fe20000011617 */
[----:B------:R-:W-:Y:S01]  /*0270*/  IMAD.SHL.U32 R2, R23, 0x10, RZ ;  /* 0x0000001017027824 */ /* 0x000fe200078e00ff */
[----:B------:R-:W-:Y:S02]  /*0280*/  LOP3.LUT R20, R20, R3, RZ, 0x3c, !PT ;  /* 0x0000000314147212 */ /* 0x000fe400078e3cff */
[----:B------:R-:W-:Y:S02]  /*0290*/  LOP3.LUT R22, R22, R23, RZ, 0x3c, !PT ;  /* 0x0000001716167212 */ /* 0x000fe400078e3cff */
[----:B------:R-:W-:Y:S01]  /*02a0*/  LOP3.LUT R2, R21, R9, R2, 0x96, !PT ;  /* 0x0000000915027212 */ /* 0x000fe200078e9602 */
[----:B------:R-:W-:Y:S01]  /*02b0*/  IMAD.SHL.U32 R9, R20, 0x2, RZ ;  /* 0x0000000214097824 */ /* 0x000fe200078e00ff */
[----:B------:R-:W-:Y:S01]  /*02c0*/  SHF.R.U32.HI R21, RZ, 0x2, R10 ;  /* 0x00000002ff157819 */ /* 0x000fe2000001160a */
[----:B------:R-:W-:Y:S01]  /*02d0*/  IMAD.SHL.U32 R24, R22, 0x2, RZ ;  /* 0x0000000216187824 */ /* 0x000fe200078e00ff */
[----:B------:R-:W-:-:S02]  /*02e0*/  LOP3.LUT R3, R2, R23, RZ, 0x3c, !PT ;  /* 0x0000001702037212 */ /* 0x000fc400078e3cff */
[----:B------:R-:W-:Y:S02]  /*02f0*/  LOP3.LUT R10, R21, R10, RZ, 0x3c, !PT ;  /* 0x0000000a150a7212 */ /* 0x000fe400078e3cff */
[----:B------:R-:W-:Y:S01]  /*0300*/  IADD3 R23, PT, PT, R18, -0x10974f, R23 ;  /* 0xffef68b112177810 */ /* 0x000fe20007ffe017 */
[----:B------:R-:W-:-:S03]  /*0310*/  IMAD.SHL.U32 R2, R3, 0x10, RZ ;  /* 0x0000001003027824 */ /* 0x000fc600078e00ff */
[----:B------:R-:W-:Y:S02]  /*0320*/  I2FP.F32.U32 R23, R23 ;  /* 0x0000001700177245 */ /* 0x000fe40000201000 */
[----:B------:R-:W-:Y:S01]  /*0330*/  LOP3.LUT R9, R3, R2, R9, 0x96, !PT ;  /* 0x0000000203097212 */ /* 0x000fe200078e9609 */
[----:B------:R-:W-:-:S03]  /*0340*/  IMAD.SHL.U32 R2, R10, 0x2, RZ ;  /* 0x000000020a027824 */ /* 0x000fc600078e00ff */
[----:B------:R-:W-:Y:S02]  /*0350*/  LOP3.LUT R21, R9, R20, RZ, 0x3c, !PT ;  /* 0x0000001409157212 */ /* 0x000fe400078e3cff */
[----:B------:R-:W-:Y:S02]  /*0360*/  SHF.R.U32.HI R20, RZ, 0x2, R11 ;  /* 0x00000002ff147819 */ /* 0x000fe4000001160b */
[----:B------:R-:W-:Y:S01]  /*0370*/  SHF.R.U32.HI R26, RZ, 0x2, R21 ;  /* 0x00000002ff1a7819 */ /* 0x000fe20000011615 */
[----:B------:R-:W-:Y:S01]  /*0380*/  IMAD.SHL.U32 R9, R21, 0x10, RZ ;  /* 0x0000001015097824 */ /* 0x000fe200078e00ff */
[----:B------:R-:W-:-:S04]  /*0390*/  LOP3.LUT R20, R20, R11, RZ, 0x3c, !PT ;  /* 0x0000000b14147212 */ /* 0x000fc800078e3cff */
[----:B------:R-:W-:Y:S02]  /*03a0*/  LOP3.LUT R2, R10, R2, R9, 0x96, !PT ;  /* 0x000000020a027212 */ /* 0x000fe400078e9609 */
[----:B------:R-:W-:Y:S02]  /*03b0*/  SHF.L.U32 R10, R20, 0x1, RZ ;  /* 0x00000001140a7819 */ /* 0x000fe400000006ff */
[----:B------:R-:W-:-:S05]  /*03c0*/  LOP3.LUT R9, R2, R21, RZ, 0x3c, !PT ;  /* 0x0000001502097212 */ /* 0x000fca00078e3cff */
[----:B------:R-:W-:-:S05]  /*03d0*/  IMAD.SHL.U32 R2, R9, 0x10, RZ ;  /* 0x0000001009027824 */ /* 0x000fca00078e00ff */
[----:B------:R-:W-:Y:S02]  /*03e0*/  LOP3.LUT R11, R9, R2, R10, 0x96, !PT ;  /* 0x00000002090b7212 */ /* 0x000fe400078e960a */
[--C-:B------:R-:W-:Y:S02]  /*03f0*/  IADD3 R10, PT, PT, R18, -0xb0f8a, R3.reuse ;  /* 0xfff4f076120a7810 */ /* 0x100fe40007ffe003 */
[----:B------:R-:W-:Y:S01]  /*0400*/  LOP3.LUT R2, R11, R20, RZ, 0x3c, !PT ;  /* 0x000000140b027212 */ /* 0x000fe200078e3cff */
[----:B------:R-:W-:Y:S01]  /*0410*/  IMAD.MOV.U32 R20, RZ, RZ, 0x2f800000 ;  /* 0x2f800000ff147424 */ /* 0x000fe200078e00ff */
[----:B------:R-:W-:Y:S02]  /*0420*/  I2FP.F32.U32 R11, R10 ;  /* 0x0000000a000b7245 */ /* 0x000fe40000201000 */
[----:B------:R-:W-:Y:S01]  /*0430*/  SHF.R.U32.HI R10, RZ, 0x2, R3 ;  /* 0x00000002ff0a7819 */ /* 0x000fe20000011603 */
[----:B------:R-:W-:Y:S02]  /*0440*/  IMAD.SHL.U32 R25, R2, 0x10, RZ ;  /* 0x0000001002197824 */ /* 0x000fe400078e00ff */
[-C--:B------:R-:W-:Y:S01]  /*0450*/  FFMA R23, R23, R20.reuse, 1.1641532182693481445e-10 ;  /* 0x2f00000017177423 */ /* 0x080fe20000000014 */
[----:B------:R-:W-:Y:S01]  /*0460*/  FFMA R11, R11, R20, 1.1641532182693481445e-10 ;  /* 0x2f0000000b0b7423 */ /* 0x000fe20000000014 */
[----:B------:R-:W-:-:S02]  /*0470*/  LOP3.LUT R10, R10, R3, RZ, 0x3c, !PT ;  /* 0x000000030a0a7212 */ /* 0x000fc400078e3cff */
[----:B------:R-:W-:Y:S01]  /*0480*/  LOP3.LUT R25, R22, R24, R25, 0x96, !PT ;  /* 0x0000001816197212 */ /* 0x000fe200078e9619 */
[----:B------:R-:W-:-:S03]  /*0490*/  FMUL R22, R11, R11 ;  /* 0x0000000b0b167220 */ /* 0x000fc60000400000 */
[----:B------:R-:W-:Y:S01]  /*04a0*/  LOP3.LUT R3, R25, R2, RZ, 0x3c, !PT ;  /* 0x0000000219037212 */ /* 0x000fe200078e3cff */
[----:B------:R-:W-:Y:S02]  /*04b0*/  IMAD.SHL.U32 R25, R10, 0x2, RZ ;  /* 0x000000020a197824 */ /* 0x000fe400078e00ff */
[----:B------:R-:W-:Y:S01]  /*04c0*/  FFMA R11, R23, R23, R22 ;  /* 0x00000017170b7223 */ /* 0x000fe20000000016 */
[----:B------:R-:W-:Y:S01]  /*04d0*/  IADD3 R22, PT, PT, R18, -0x587c5, R21 ;  /* 0xfffa783b12167810 */ /* 0x000fe20007ffe015 */
[C---:B------:R-:W-:Y:S01]  /*04e0*/  IMAD.SHL.U32 R24, R3.reuse, 0x10, RZ ;  /* 0x0000001003187824 */ /* 0x040fe200078e00ff */
[----:B------:R-:W-:Y:S02]  /*04f0*/  LOP3.LUT R21, R26, R21, RZ, 0x3c, !PT ;  /* 0x000000151a157212 */ /* 0x000fe400078e3cff */
[----:B------:R-:W-:Y:S02]  /*0500*/  I2FP.F32.U32 R23, R22 ;  /* 0x0000001600177245 */ /* 0x000fe40000201000 */
[----:B------:R-:W-:Y:S01]  /*0510*/  LOP3.LUT R25, R3, R24, R25, 0x96, !PT ;  /* 0x0000001803197212 */ /* 0x000fe200078e9619 */
[----:B------:R-:W-:Y:S01]  /*0520*/  IMAD.IADD R24, R9, 0x1, R18 ;  /* 0x0000000109187824 */ /* 0x000fe200078e0212 */
[----:B------:R-:W-:Y:S01]  /*0530*/  FSETP.GEU.AND P1, PT, R11, 1, PT ;  /* 0x3f8000000b00780b */ /* 0x000fe20003f2e000 */
[----:B------:R-:W-:Y:S01]  /*0540*/  FFMA R23, R23, R20, 1.1641532182693481445e-10 ;  /* 0x2f00000017177423 */ /* 0x000fe20000000014 */
[----:B------:R-:W-:-:S02]  /*0550*/  LOP3.LUT R10, R25, R10, RZ, 0x3c, !PT ;  /* 0x0000000a190a7212 */ /* 0x000fc400078e3cff */
[----:B------:R-:W-:Y:S01]  /*0560*/  I2FP.F32.U32 R25, R24 ;  /* 0x0000001800197245 */ /* 0x000fe20000201000 */
[----:B------:R-:W-:Y:S02]  /*0570*/  IMAD.SHL.U32 R24, R21, 0x2, RZ ;  /* 0x0000000215187824 */ /* 0x000fe400078e00ff */
[----:B------:R-:W-:Y:S02]  /*0580*/  IMAD.SHL.U32 R22, R10, 0x10, RZ ;  /* 0x000000100a167824 */ /* 0x000fe400078e00ff */
[----:B------:R-:W-:-:S03]  /*0590*/  FFMA R25, R25, R20, 1.1641532182693481445e-10 ;  /* 0x2f00000019197423 */ /* 0x000fc60000000014 */
[----:B------:R-:W-:Y:S01]  /*05a0*/  LOP3.LUT R11, R21, R24, R22, 0x96, !PT ;  /* 0x00000018150b7212 */ /* 0x000fe200078e9616 */
[----:B------:R-:W-:Y:S01]  /*05b0*/  FMUL R22, R25, R25 ;  /* 0x0000001919167220 */ /* 0x000fe20000400000 */
[----:B------:R-:W-:Y:S01]  /*05c0*/  IADD3 R21, PT, PT, R18, 0xb0f8a, R3 ;  /* 0x000b0f8a12157810 */ /* 0x000fe20007ffe003 */
[----:B------:R-:W-:Y:S01]  /*05d0*/  @!P1 FADD R0, R0, 1 ;  /* 0x3f80000000009421 */ /* 0x000fe20000000000 */
[----:B------:R-:W-:Y:S02]  /*05e0*/  LOP3.LUT R11, R11, R10, RZ, 0x3c, !PT ;  /* 0x0000000a0b0b7212 */ /* 0x000fe400078e3cff */
[----:B------:R-:W-:Y:S01]  /*05f0*/  I2FP.F32.U32 R25, R21 ;  /* 0x0000001500197245 */ /* 0x000fe20000201000 */
[----:B------:R-:W-:Y:S01]  /*0600*/  FFMA R21, R23, R23, R22 ;  /* 0x0000001717157223 */ /* 0x000fe20000000016 */
[C---:B------:R-:W-:Y:S02]  /*0610*/  IADD3 R24, PT, PT, R18.reuse, 0x587c5, R2 ;  /* 0x000587c512187810 */ /* 0x040fe40007ffe002 */
[----:B------:R-:W-:Y:S01]  /*0620*/  IADD3 R22, PT, PT, R18, 0x161f14, R11 ;  /* 0x00161f1412167810 */ /* 0x000fe20007ffe00b */
[----:B------:R-:W-:Y:S01]  /*0630*/  FFMA R25, R25, R20, 1.1641532182693481445e-10 ;  /* 0x2f00000019197423 */ /* 0x000fe20000000014 */
[----:B------:R-:W-:-:S02]  /*0640*/  I2FP.F32.U32 R23, R24 ;  /* 0x0000001800177245 */ /* 0x000fc40000201000 */
[C---:B------:R-:W-:Y:S01]  /*0650*/  IADD3 R24, PT, PT, R18.reuse, 0x10974f, R10 ;  /* 0x0010974f12187810 */ /* 0x040fe20007ffe00a */
[----:B------:R-:W-:Y:S01]  /*0660*/  VIADD R18, R18, 0x2c3e28 ;  /* 0x002c3e2812127836 */ /* 0x000fe20000000000 */
[----:B------:R-:W-:Y:S01]  /*0670*/  I2FP.F32.U32 R27, R22 ;  /* 0x00000016001b7245 */ /* 0x000fe20000201000 */
[----:B------:R-:W-:Y:S01]  /*0680*/  FMUL R22, R25, R25 ;  /* 0x0000001919167220 */ /* 0x000fe20000400000 */
[----:B------:R-:W-:Y:S01]  /*0690*/  I2FP.F32.U32 R25, R24 ;  /* 0x0000001800197245 */ /* 0x000fe20000201000 */
[-C--:B------:R-:W-:Y:S01]  /*06a0*/  FFMA R23, R23, R20.reuse, 1.1641532182693481445e-10 ;  /* 0x2f00000017177423 */ /* 0x080fe20000000014 */
[----:B------:R-:W-:Y:S01]  /*06b0*/  FSETP.GEU.AND P2, PT, R21, 1, PT ;  /* 0x3f8000001500780b */ /* 0x000fe20003f4e000 */
[-C--:B------:R-:W-:Y:S01]  /*06c0*/  FFMA R27, R27, R20.reuse, 1.1641532182693481445e-10 ;  /* 0x2f0000001b1b7423 */ /* 0x080fe20000000014 */
[----:B------:R-:W-:Y:S01]  /*06d0*/  ISETP.NE.AND P1, PT, R19, RZ, PT ;  /* 0x000000ff1300720c */ /* 0x000fe20003f25270 */
[----:B------:R-:W-:Y:S01]  /*06e0*/  FFMA R25, R25, R20, 1.1641532182693481445e-10 ;  /* 0x2f00000019197423 */ /* 0x000fe20000000014 */
[----:B------:R-:W-:Y:S01]  /*06f0*/  FFMA R22, R23, R23, R22 ;  /* 0x0000001717167223 */ /* 0x000fe20000000016 */
[----:B------:R-:W-:-:S04]  /*0700*/  FMUL R20, R27, R27 ;  /* 0x0000001b1b147220 */ /* 0x000fc80000400000 */
[----:B------:R-:W-:Y:S01]  /*0710*/  FFMA R20, R25, R25, R20 ;  /* 0x0000001919147223 */ /* 0x000fe20000000014 */
[----:B------:R-:W-:-:S03]  /*0720*/  FSETP.GEU.AND P3, PT, R22, 1, PT ;  /* 0x3f8000001600780b */ /* 0x000fc60003f6e000 */
[----:B------:R-:W-:Y:S01]  /*0730*/  @!P2 FADD R0, R0, 1 ;  /* 0x3f8000000000a421 */ /* 0x000fe20000000000 */
[----:B------:R-:W-:-:S09]  /*0740*/  FSETP.GEU.AND P0, PT, R20, 1, PT ;  /* 0x3f8000001400780b */ /* 0x000fd20003f0e000 */
[----:B------:R-:W-:-:S04]  /*0750*/  @!P3 FADD R0, R0, 1 ;  /* 0x3f8000000000b421 */ /* 0x000fc80000000000 */
[----:B------:R-:W-:Y:S01]  /*0760*/  @!P0 FADD R0, R0, 1 ;  /* 0x3f80000000008421 */ /* 0x000fe20000000000 */
[----:B------:R-:W-:Y:S06]  /*0770*/  @P1 BRA `(.L_x_2) ;  /* 0xfffffff8008c1947 */ /* 0x000fec000383ffff */
[----:B------:R-:W-:-:S07]  /*0780*/  VIADD R18, R18, 0xffe9e0ec ;  /* 0xffe9e0ec12127836 */ /* 0x000fce0000000000 */
.L_x_1:
[----:B------:R-:W-:Y:S01]  /*0790*/  ISETP.NE.AND P0, PT, R16, RZ, PT ;  /* 0x000000ff1000720c */ /* 0x000fe20003f05270 */
[----:B------:R-:W-:-:S12]  /*07a0*/  IMAD R8, R17, 0xb0f8a, R8 ;  /* 0x000b0f8a11087824 */ /* 0x000fd800078e0208 */
[----:B------:R-:W-:Y:S05]  /*07b0*/  @!P0 BRA `(.L_x_0) ;  /* 0x00000000008c8947 */ /* 0x000fea0003800000 */
[----:B------:R-:W-:Y:S02]  /*07c0*/  VIADD R17, R18, 0xb0f8a ;  /* 0x000b0f8a12117836 */ /* 0x000fe40000000000 */
[----:B------:R-:W-:Y:S02]  /*07d0*/  IMAD.MOV R16, RZ, RZ, -R16 ;  /* 0x000000ffff107224 */ /* 0x000fe400078e0a10 */
[----:B------:R-:W-:-:S07]  /*07e0*/  IMAD.MOV.U32 R18, RZ, RZ, R2 ;  /* 0x000000ffff127224 */ /* 0x000fce00078e0002 */
.L_x_3:
[----:B------:R-:W-:Y:S01]  /*07f0*/  SHF.R.U32.HI R2, RZ, 0x2, R9 ;  /* 0x00000002ff027819 */ /* 0x000fe20000011609 */
[----:B------:R-:W-:Y:S01]  /*0800*/  IMAD.SHL.U32 R20, R11, 0x10, RZ ;  /* 0x000000100b147824 */ /* 0x000fe200078e00ff */
[----:B------:R-:W-:Y:S01]  /*0810*/  SHF.R.U32.HI R19, RZ, 0x2, R18 ;  /* 0x00000002ff137819 */ /* 0x000fe20000011612 */
[----:B------:R-:W-:Y:S01]  /*0820*/  VIADD R16, R16, 0x1 ;  /* 0x0000000110107836 */ /* 0x000fe20000000000 */
[----:B------:R-:W-:Y:S02]  /*0830*/  LOP3.LUT R9, R2, R9, RZ, 0x3c, !PT ;  /* 0x0000000902097212 */ /* 0x000fe400078e3cff */
[----:B------:R-:W-:Y:S02]  /*0840*/  LOP3.LUT R19, R19, R18, RZ, 0x3c, !PT ;  /* 0x0000001213137212 */ /* 0x000fe400078e3cff */
[----:B------:R-:W-:Y:S01]  /*0850*/  ISETP.NE.AND P1, PT, R16, RZ, PT ;  /* 0x000000ff1000720c */ /* 0x000fe20003f25270 */
[----:B------:R-:W-:-:S05]  /*0860*/  IMAD.SHL.U32 R2, R9, 0x2, RZ ;  /* 0x0000000209027824 */ /* 0x000fca00078e00ff */
[----:B------:R-:W-:Y:S01]  /*0870*/  LOP3.LUT R20, R11, R20, R2, 0x96, !PT ;  /* 0x000000140b147212 */ /* 0x000fe200078e9602 */
[----:B------:R-:W-:-:S03]  /*0880*/  IMAD.MOV.U32 R2, RZ, RZ, R10 ;  /* 0x000000ffff027224 */ /* 0x000fc600078e000a */
[----:B------:R-:W-:Y:S01]  /*0890*/  LOP3.LUT R10, R20, R9, RZ, 0x3c, !PT ;  /* 0x00000009140a7212 */ /* 0x000fe200078e3cff */
[----:B------:R-:W-:-:S03]  /*08a0*/  IMAD.SHL.U32 R9, R19, 0x2, RZ ;  /* 0x0000000213097824 */ /* 0x000fc600078e00ff */
[----:B------:R-:W-:-:S04]  /*08b0*/  SHF.L.U32 R18, R10, 0x4, RZ ;  /* 0x000000040a127819 */ /* 0x000fc800000006ff */
[----:B------:R-:W-:Y:S01]  /*08c0*/  LOP3.LUT R9, R19, R9, R18, 0x96, !PT ;  /* 0x0000000913097212 */ /* 0x000fe200078e9612 */
[----:B------:R-:W-:-:S03]  /*08d0*/  IMAD.MOV.U32 R19, RZ, RZ, 0x2f800000 ;  /* 0x2f800000ff137424 */ /* 0x000fc600078e00ff */
[----:B------:R-:W-:Y:S02]  /*08e0*/  LOP3.LUT R20, R9, R10, RZ, 0x3c, !PT ;  /* 0x0000000a09147212 */ /* 0x000fe400078e3cff */
[----:B------:R-:W-:-:S03]  /*08f0*/  IADD3 R9, PT, PT, R17, -0x587c5, R10 ;  /* 0xfffa783b11097810 */ /* 0x000fc60007ffe00a */
[----:B------:R-:W-:Y:S01]  /*0900*/  IMAD.IADD R18, R20, 0x1, R17 ;  /* 0x0000000114127824 */ /* 0x000fe200078e0211 */
[----:B------:R-:W-:Y:S01]  /*0910*/  I2FP.F32.U32 R9, R9 ;  /* 0x0000000900097245 */ /* 0x000fe20000201000 */
[----:B------:R-:W-:-:S03]  /*0920*/  VIADD R17, R17, 0xb0f8a ;  /* 0x000b0f8a11117836 */ /* 0x000fc60000000000 */
[----:B------:R-:W-:Y:S01]  /*0930*/  I2FP.F32.U32 R18, R18 ;  /* 0x0000001200127245 */ /* 0x000fe20000201000 */
[----:B------:R-:W-:-:S04]  /*0940*/  FFMA R9, R9, R19, 1.1641532182693481445e-10 ;  /* 0x2f00000009097423 */ /* 0x000fc80000000013 */
[----:B------:R-:W-:-:S04]  /*0950*/  FFMA R18, R18, R19, 1.1641532182693481445e-10 ;  /* 0x2f00000012127423 */ /* 0x000fc80000000013 */
[----:B------:R-:W-:-:S04]  /*0960*/  FMUL R18, R18, R18 ;  /* 0x0000001212127220 */ /* 0x000fc80000400000 */
[----:B------:R-:W-:Y:S01]  /*0970*/  FFMA R18, R9, R9, R18 ;  /* 0x0000000909127223 */ /* 0x000fe20000000012 */
[----:B------:R-:W-:Y:S02]  /*0980*/  IMAD.MOV.U32 R9, RZ, RZ, R3 ;  /* 0x000000ffff097224 */ /* 0x000fe400078e0003 */
[----:B------:R-:W-:Y:S02]  /*0990*/  IMAD.MOV.U32 R3, RZ, RZ, R11 ;  /* 0x000000ffff037224 */ /* 0x000fe400078e000b */
[----:B------:R-:W-:Y:S01]  /*09a0*/  FSETP.GEU.AND P0, PT, R18, 1, PT ;  /* 0x3f8000001200780b */ /* 0x000fe20003f0e000 */
[----:B------:R-:W-:Y:S02]  /*09b0*/  IMAD.MOV.U32 R18, RZ, RZ, R2 ;  /* 0x000000ffff127224 */ /* 0x000fe400078e0002 */
[----:B------:R-:W-:-:S10]  /*09c0*/  IMAD.MOV.U32 R11, RZ, RZ, R20 ;  /* 0x000000ffff0b7224 */ /* 0x000fd400078e0014 */
[----:B------:R-:W-:Y:S01]  /*09d0*/  @!P0 FADD R0, R0, 1 ;  /* 0x3f80000000008421 */ /* 0x000fe20000000000 */
[----:B------:R-:W-:Y:S06]  /*09e0*/  @P1 BRA `(.L_x_3) ;  /* 0xfffffffc00801947 */ /* 0x000fec000383ffff */
.L_x_0:
[----:B------:R-:W1:Y:S02]  /*09f0*/  LDC.64 R16, c[0x0][0x380] ;  /* 0x0000e000ff107b82 */ /* 0x000e640000000a00 */
[----:B-1----:R-:W-:-:S05]  /*0a00*/  IMAD.WIDE R16, R14, 0x4, R16 ;  /* 0x000000040e107825 */ /* 0x002fca00078e0210 */
[----:B------:R-:W2:Y:S02]  /*0a10*/  LDG.E R19, desc[UR4][R16.64] ;  /* 0x0000000410137981 */ /* 0x000ea4000c1e1900 */
[----:B--2---:R-:W-:-:S05]  /*0a20*/  FADD R19, R19, R0 ;  /* 0x0000000013137221 */ /* 0x004fca0000000000 */
[----:B------:R-:W-:Y:S04]  /*0a30*/  STG.E desc[UR4][R16.64], R19 ;  /* 0x0000001310007986 */ /* 0x000fe8000c101904 */
[----:B-----5:R-:W-:Y:S04]  /*0a40*/  STG.E.64 desc[UR4][R4.64], R8 ;  /* 0x0000000804007986 */ /* 0x020fe8000c101b04 */
[----:B------:R-:W-:Y:S04]  /*0a50*/  STG.E.64 desc[UR4][R4.64+0x8], R2 ;  /* 0x0000080204007986 */ /* 0x000fe8000c101b04 */
[----:B------:R-:W-:Y:S04]  /*0a60*/  STG.E.64 desc[UR4][R4.64+0x10], R10 ;  /* 0x0000100a04007986 */ /* 0x000fe8000c101b04 */
[----:B------:R-:W-:Y:S04]  /*0a70*/  STG.E.64 desc[UR4][R4.64+0x18], R12 ;  /* 0x0000180c04007986 */ /* 0x000fe8000c101b04 */
[----:B------:R-:W-:Y:S04]  /*0a80*/  STG.E.64 desc[UR4][R4.64+0x28], R6 ;  /* 0x0000280604007986 */ /* 0x000fe8000c101b04 */
[----:B------:R-:W-:Y:S01]  /*0a90*/  STG.E desc[UR4][R4.64+0x20], R15 ;  /* 0x0000200f04007986 */ /* 0x000fe2000c101904 */
[----:B------:R-:W-:Y:S05]  /*0aa0*/  EXIT ;  /* 0x000000000000794d */ /* 0x000fea0003800000 */
.L_x_4:
[----:B------:R-:W-:-:S00]  /*0ab0*/  BRA `(.L_x_4) ;  /* 0xfffffffc00fc7947 */ /* 0x000fc0000383ffff */
[----:B------:R-:W-:-:S00]  /*0ac0*/  NOP ;  /* 0x0000000000007918 */ /* 0x000fc00000000000 */
        /* <DEDUP_REMOVED lines=11> */
.L_x_18:


//--------------------- .text._Z14init_generatorI17curandStateXORWOWEvxPT_ --------------------------
	.section	.text._Z14init_generatorI17curandStateXORWOWEvxPT_,"ax",@progbits
	.align	128
        .global         _Z14init_generatorI17curandStateXORWOWEvxPT_
        .type           _Z14init_generatorI17curandStateXORWOWEvxPT_,@function
        .size           _Z14init_generatorI17curandStateXORWOWEvxPT_,(.L_x_19 - _Z14init_generatorI17curandStateXORWOWEvxPT_)
        .other          _Z14init_generatorI17curandStateXORWOWEvxPT_,@"STO_CUDA_ENTRY STV_DEFAULT"
_Z14init_generatorI17curandStateXORWOWEvxPT_:
.text._Z14init_generatorI17curandStateXORWOWEvxPT_:
[----:B------:R-:W-:Y:S01]  /*0000*/  LDC R1, c[0x0][0x37c] ;  /* 0x0000df00ff017b82 */ /* 0x000fe20000000800 */
[----:B------:R-:W0:Y:S07]  /*0010*/  S2R R13, SR_TID.X ;  /* 0x00000000000d7919 */ /* 0x000e2e0000002100 */
[----:B------:R-:W1:Y:S01]  /*0020*/  LDC.64 R2, c[0x0][0x380] ;  /* 0x0000e000ff027b82 */ /* 0x000e620000000a00 */
[----:B------:R-:W2:Y:S01]  /*0030*/  LDCU.64 UR4, c[0x0][0x358] ;  /* 0x00006b00ff0477ac */ /* 0x000ea20008000a00 */
[----:B------:R-:W-:Y:S06]  /*0040*/  BSSY.RECONVERGENT B0, `(.L_x_5) ;  /* 0x00000e5000007945 */ /* 0x000fec0003800200 */
[----:B------:R-:W0:Y:S08]  /*0050*/  S2UR UR6, SR_CTAID.X ;  /* 0x00000000000679c3 */ /* 0x000e300000002500 */
[----:B------:R-:W0:Y:S08]  /*0060*/  LDC R4, c[0x0][0x360] ;  /* 0x0000d800ff047b82 */ /* 0x000e300000000800 */
[----:B------:R-:W3:Y:S01]  /*0070*/  LDC.64 R6, c[0x0][0x388] ;  /* 0x0000e200ff067b82 */ /* 0x000ee20000000a00 */
[----:B-1----:R-:W-:-:S02]  /*0080*/  LOP3.LUT R0, R2, 0xaad26b49, RZ, 0x3c, !PT ;  /* 0xaad26b4902007812 */ /* 0x002fc400078e3cff */
[----:B------:R-:W-:-:S03]  /*0090*/  LOP3.LUT R2, R3, 0xf7dcefdd, RZ, 0x3c, !PT ;  /* 0xf7dcefdd03027812 */ /* 0x000fc600078e3cff */
[----:B------:R-:W-:Y:S02]  /*00a0*/  IMAD R0, R0, 0x4182bed5, RZ ;  /* 0x4182bed500007824 */ /* 0x000fe400078e02ff */
[----:B------:R-:W-:Y:S02]  /*00b0*/  IMAD R3, R2, -0x658354e5, RZ ;  /* 0x9a7cab1b02037824 */ /* 0x000fe400078e02ff */
[C---:B------:R-:W-:Y:S01]  /*00c0*/  VIADD R5, R0.reuse, 0x75bcd15 ;  /* 0x075bcd1500057836 */ /* 0x040fe20000000000 */
[C---:B------:R-:W-:Y:S01]  /*00d0*/  LOP3.LUT R8, R0.reuse, 0x159a55e5, RZ, 0x3c, !PT ;  /* 0x159a55e500087812 */ /* 0x040fe200078e3cff */
[----:B------:R-:W-:Y:S01]  /*00e0*/  VIADD R11, R0, 0x583f19 ;  /* 0x00583f19000b7836 */ /* 0x000fe20000000000 */
[C---:B------:R-:W-:Y:S01]  /*00f0*/  LOP3.LUT R10, R3.reuse, 0x5491333, RZ, 0x3c, !PT ;  /* 0x05491333030a7812 */ /* 0x040fe200078e3cff */
[----:B------:R-:W-:Y:S02]  /*0100*/  VIADD R9, R3, 0x1f123bb5 ;  /* 0x1f123bb503097836 */ /* 0x000fe40000000000 */
[----:B0-----:R-:W-:Y:S01]  /*0110*/  IMAD R13, R4, UR6, R13 ;  /* 0x00000006040d7c24 */ /* 0x001fe2000f8e020d */
[----:B------:R-:W-:-:S04]  /*0120*/  IADD3 R4, PT, PT, R0, 0x64f0c9, R3 ;  /* 0x0064f0c900047810 */ /* 0x000fc80007ffe003 */
[C---:B------:R-:W-:Y:S01]  /*0130*/  ISETP.NE.AND P0, PT, R13.reuse, RZ, PT ;  /* 0x000000ff0d00720c */ /* 0x040fe20003f05270 */
[----:B---3--:R-:W-:-:S05]  /*0140*/  IMAD.WIDE R6, R13, 0x30, R6 ;  /* 0x000000300d067825 */ /* 0x008fca00078e0206 */
[----:B--2---:R0:W-:Y:S04]  /*0150*/  STG.E.64 desc[UR4][R6.64], R4 ;  /* 0x0000000406007986 */ /* 0x0041e8000c101b04 */
[----:B------:R0:W-:Y:S04]  /*0160*/  STG.E.64 desc[UR4][R6.64+0x8], R8 ;  /* 0x0000080806007986 */ /* 0x0001e8000c101b04 */
[----:B------:R0:W-:Y:S01]  /*0170*/  STG.E.64 desc[UR4][R6.64+0x10], R10 ;  /* 0x0000100a06007986 */ /* 0x0001e2000c101b04 */
[----:B------:R-:W-:Y:S05]  /*0180*/  @!P0 BRA `(.L_x_6) ;  /* 0x0000000c00408947 */ /* 0x000fea0003800000 */
[----:B------:R-:W-:Y:S01]  /*0190*/  SHF.R.S32.HI R0, RZ, 0x1f, R13 ;  /* 0x0000001fff007819 */ /* 0x000fe2000001140d */
[----:B------:R-:W-:-:S07]  /*01a0*/  IMAD.MOV.U32 R12, RZ, RZ, RZ ;  /* 0x000000ffff0c7224 */ /* 0x000fce00078e00ff */
.L_x_12:
[----:B-1----:R-:W-:Y:S01]  /*01b0*/  LOP3.LUT R2, R13, 0x3, RZ, 0xc0, !PT ;  /* 0x000000030d027812 */ /* 0x002fe200078ec0ff */
[----:B------:R-:W-:Y:S03]  /*01c0*/  BSSY.RECONVERGENT B1, `(.L_x_7) ;  /* 0x00000c6000017945 */ /* 0x000fe60003800200 */
[----:B------:R-:W-:-:S04]  /*01d0*/  ISETP.NE.U32.AND P0, PT, R2, RZ, PT ;  /* 0x000000ff0200720c */ /* 0x000fc80003f05070 */
[----:B------:R-:W-:-:S13]  /*01e0*/  ISETP.NE.AND.EX P0, PT, RZ, RZ, PT, P0 ;  /* 0x000000ffff00720c */ /* 0x000fda0003f05300 */
[----:B------:R-:W-:Y:S05]  /*01f0*/  @!P0 BRA `(.L_x_8) ;  /* 0x0000000c00088947 */ /* 0x000fea0003800000 */
[----:B0-----:R-:W0:Y:S01]  /*0200*/  LDC.64 R8, c[0x4][RZ] ;  /* 0x01000000ff087b82 */ /* 0x001e220000000a00 */
[----:B------:R-:W-:Y:S02]  /*0210*/  IMAD.MOV.U32 R14, RZ, RZ, RZ ;  /* 0x000000ffff0e7224 */ /* 0x000fe400078e00ff */
[----:B0-----:R-:W-:-:S07]  /*0220*/  IMAD.WIDE.U32 R8, R12, 0xc80, R8 ;  /* 0x00000c800c087825 */ /* 0x001fce00078e0008 */
.L_x_11:
[----:B-1----:R-:W-:Y:S01]  /*0230*/  IMAD.MOV.U32 R15, RZ, RZ, RZ ;  /* 0x000000ffff0f7224 */ /* 0x002fe200078e00ff */
[----:B------:R-:W-:Y:S01]  /*0240*/  CS2R R2, SRZ ;  /* 0x0000000000027805 */ /* 0x000fe2000001ff00 */
[----:B------:R-:W-:Y:S01]  /*0250*/  IMAD.MOV.U32 R17, RZ, RZ, RZ ;  /* 0x000000ffff117224 */ /* 0x000fe200078e00ff */
[----:B------:R-:W-:-:S07]  /*0260*/  CS2R R4, SRZ ;  /* 0x0000000000047805 */ /* 0x000fce000001ff00 */
.L_x_10:
[----:B------:R-:W-:-:S05]  /*0270*/  IMAD.WIDE.U32 R10, R17, 0x4, R6 ;  /* 0x00000004110a7825 */ /* 0x000fca00078e0006 */
[----:B------:R0:W5:Y:S01]  /*0280*/  LDG.E R16, desc[UR4][R10.64+0x4] ;  /* 0x000004040a107981 */ /* 0x000162000c1e1900 */
[----:B------:R-:W-:-:S07]  /*0290*/  IMAD.MOV.U32 R19, RZ, RZ, RZ ;  /* 0x000000ffff137224 */ /* 0x000fce00078e00ff */
.L_x_9:
[----:B-----5:R-:W-:Y:S01]  /*02a0*/  SHF.R.U32.HI R24, RZ, R19, R16 ;  /* 0x00000013ff187219 */ /* 0x020fe20000011610 */
[----:B0-----:R-:W-:-:S03]  /*02b0*/  IMAD.SHL.U32 R10, R17, 0x20, RZ ;  /* 0x00000020110a7824 */ /* 0x001fc600078e00ff */
[----:B------:R-:W-:Y:S01]  /*02c0*/  LOP3.LUT R11, R24, 0x1, RZ, 0xc0, !PT ;  /* 0x00000001180b7812 */ /* 0x000fe200078ec0ff */
[----:B------:R-:W-:-:S03]  /*02d0*/  IMAD.IADD R10, R10, 0x1, R19 ;  /* 0x000000010a0a7824 */ /* 0x000fc600078e0213 */
[----:B------:R-:W-:Y:S01]  /*02e0*/  ISETP.NE.U32.AND P0, PT, R11, 0x1, PT ;  /* 0x000000010b00780c */ /* 0x000fe20003f05070 */
[----:B------:R-:W-:-:S03]  /*02f0*/  IMAD R11, R10, 0x5, RZ ;  /* 0x000000050a0b7824 */ /* 0x000fc600078e02ff */
[----:B------:R-:W-:Y:S01]  /*0300*/  R2P PR, R24, 0x7e ;  /* 0x0000007e18007804 */ /* 0x000fe20000000000 */
[----:B------:R-:W-:-:S08]  /*0310*/  IMAD.WIDE.U32 R10, R11, 0x4, R8 ;  /* 0x000000040b0a7825 */ /* 0x000fd000078e0008 */
[----:B------:R-:W2:Y:S04]  /*0320*/  @!P0 LDG.E R18, desc[UR4][R10.64] ;  /* 0x000000040a128981 */ /* 0x000ea8000c1e1900 */
[----:B------:R-:W3:Y:S04]  /*0330*/  @!P0 LDG.E R20, desc[UR4][R10.64+0x10] ;  /* 0x000010040a148981 */ /* 0x000ee8000c1e1900 */
[----:B------:R-:W4:Y:S04]  /*0340*/  @P1 LDG.E R22, desc[UR4][R10.64+0x14] ;  /* 0x000014040a161981 */ /* 0x000f28000c1e1900 */
[----:B------:R-:W4:Y:S04]  /*0350*/  @P2 LDG.E R26, desc[UR4][R10.64+0x28] ;  /* 0x000028040a1a2981 */ /* 0x000f28000c1e1900 */
[----:B------:R-:W4:Y:S04]  /*0360*/  @!P0 LDG.E R21, desc[UR4][R10.64+0x4] ;  /* 0x000004040a158981 */ /* 0x000f28000c1e1900 */
[----:B------:R-:W4:Y:S04]  /*0370*/  @!P0 LDG.E R23, desc[UR4][R10.64+0xc] ;  /* 0x00000c040a178981 */ /* 0x000f28000c1e1900 */
[----:B------:R-:W4:Y:S04]  /*0380*/  @P1 LDG.E R25, desc[UR4][R10.64+0x18] ;  /* 0x000018040a191981 */ /* 0x000f28000c1e1900 */
[----:B------:R-:W4:Y:S04]  /*0390*/  @P3 LDG.E R28, desc[UR4][R10.64+0x3c] ;  /* 0x00003c040a1c3981 */ /* 0x000f28000c1e1900 */
[----:B------:R-:W4:Y:S01]  /*03a0*/  @P6 LDG.E R27, desc[UR4][R10.64+0x7c] ;  /* 0x00007c040a1b6981 */ /* 0x000f22000c1e1900 */
[----:B--2---:R-:W-:-:S03]  /*03b0*/  @!P0 LOP3.LUT R15, R15, R18, RZ, 0x3c, !PT ;  /* 0x000000120f0f8212 */ /* 0x004fc600078e3cff */
[----:B------:R-:W2:Y:S01]  /*03c0*/  @!P0 LDG.E R18, desc[UR4][R10.64+0x8] ;  /* 0x000008040a128981 */ /* 0x000ea2000c1e1900 */
[----:B---3--:R-:W-:-:S03]  /*03d0*/  @!P0 LOP3.LUT R3, R3, R20, RZ, 0x3c, !PT ;  /* 0x0000001403038212 */ /* 0x008fc600078e3cff */
[----:B------:R-:W3:Y:S01]  /*03e0*/  @P1 LDG.E R20, desc[UR4][R10.64+0x24] ;  /* 0x000024040a141981 */ /* 0x000ee2000c1e1900 */
[----:B----4-:R-:W-:-:S03]  /*03f0*/  @P1 LOP3.LUT R15, R15, R22, RZ, 0x3c, !PT ;  /* 0x000000160f0f1212 */ /* 0x010fc600078e3cff */
[----:B------:R-:W4:Y:S01]  /*0400*/  @P2 LDG.E R22, desc[UR4][R10.64+0x38] ;  /* 0x000038040a162981 */ /* 0x000f22000c1e1900 */
[----:B------:R-:W-:-:S03]  /*0410*/  @P2 LOP3.LUT R15, R15, R26, RZ, 0x3c, !PT ;  /* 0x0000001a0f0f2212 */ /* 0x000fc600078e3cff */
[----:B------:R-:W4:Y:S01]  /*0420*/  @P4 LDG.E R26, desc[UR4][R10.64+0x50] ;  /* 0x000050040a1a4981 */ /* 0x000f22000c1e1900 */
[----:B------:R-:W-:-:S03]  /*0430*/  @!P0 LOP3.LUT R4, R4, R21, RZ, 0x3c, !PT ;  /* 0x0000001504048212 */ /* 0x000fc600078e3cff */
[----:B------:R-:W4:Y:S01]  /*0440*/  @P1 LDG.E R21, desc[UR4][R10.64+0x20] ;  /* 0x000020040a151981 */ /* 0x000f22000c1e1900 */
[----:B------:R-:W-:-:S03]  /*0450*/  @!P0 LOP3.LUT R2, R2, R23, RZ, 0x3c, !PT ;  /* 0x0000001702028212 */ /* 0x000fc600078e3cff */
[----:B------:R-:W4:Y:S01]  /*0460*/  @P2 LDG.E R23, desc[UR4][R10.64+0x2c] ;  /* 0x00002c040a172981 */ /* 0x000f22000c1e1900 */
[----:B------:R-:W-:-:S03]  /*0470*/  @P1 LOP3.LUT R4, R4, R25, RZ, 0x3c, !PT ;  /* 0x0000001904041212 */ /* 0x000fc600078e3cff */
[----:B------:R-:W4:Y:S01]  /*0480*/  @P2 LDG.E R25, desc[UR4][R10.64+0x34] ;  /* 0x000034040a192981 */ /* 0x000f22000c1e1900 */
[----:B--2---:R-:W-:-:S03]  /*0490*/  @!P0 LOP3.LUT R5, R5, R18, RZ, 0x3c, !PT ;  /* 0x0000001205058212 */ /* 0x004fc600078e3cff */
[----:B------:R-:W2:Y:S01]  /*04a0*/  @P1 LDG.E R18, desc[UR4][R10.64+0x1c] ;  /* 0x00001c040a121981 */ /* 0x000ea2000c1e1900 */
[----:B---3--:R-:W-:-:S03]  /*04b0*/  @P1 LOP3.LUT R3, R3, R20, RZ, 0x3c, !PT ;  /* 0x0000001403031212 */ /* 0x008fc600078e3cff */
[----:B------:R-:W3:Y:S01]  /*04c0*/  @P2 LDG.E R20, desc[UR4][R10.64+0x30] ;  /* 0x000030040a142981 */ /* 0x000ee2000c1e1900 */
[----:B----4-:R-:W-:-:S03]  /*04d0*/  @P2 LOP3.LUT R3, R3, R22, RZ, 0x3c, !PT ;  /* 0x0000001603032212 */ /* 0x010fc600078e3cff */
[----:B------:R-:W4:Y:S01]  /*04e0*/  @P3 LDG.E R22, desc[UR4][R10.64+0x4c] ;  /* 0x00004c040a163981 */ /* 0x000f22000c1e1900 */
[----:B------:R-:W-:-:S04]  /*04f0*/  @P3 LOP3.LUT R15, R15, R28, RZ, 0x3c, !PT ;  /* 0x0000001c0f0f3212 */ /* 0x000fc800078e3cff */
[----:B------:R-:W-:Y:S02]  /*0500*/  @P4 LOP3.LUT R15, R15, R26, RZ, 0x3c, !PT ;  /* 0x0000001a0f0f4212 */ /* 0x000fe400078e3cff */
[----:B------:R-:W-:Y:S01]  /*0510*/  @P1 LOP3.LUT R2, R2, R21, RZ, 0x3c, !PT ;  /* 0x0000001502021212 */ /* 0x000fe200078e3cff */
[----:B------:R-:W4:Y:S04]  /*0520*/  @P5 LDG.E R26, desc[UR4][R10.64+0x64] ;  /* 0x000064040a1a5981 */ /* 0x000f28000c1e1900 */
[----:B------:R-:W4:Y:S01]  /*0530*/  @P3 LDG.E R21, desc[UR4][R10.64+0x40] ;  /* 0x000040040a153981 */ /* 0x000f22000c1e1900 */
[----:B------:R-:W-:Y:S02]  /*0540*/  @P2 LOP3.LUT R4, R4, R23, RZ, 0x3c, !PT ;  /* 0x0000001704042212 */ /* 0x000fe400078e3cff */
[----:B------:R-:W-:Y:S01]  /*0550*/  @P2 LOP3.LUT R2, R2, R25, RZ, 0x3c, !PT ;  /* 0x0000001902022212 */ /* 0x000fe200078e3cff */
[----:B------:R-:W4:Y:S04]  /*0560*/  @P3 LDG.E R23, desc[UR4][R10.64+0x48] ;  /* 0x000048040a173981 */ /* 0x000f28000c1e1900 */
[----:B------:R-:W4:Y:S01]  /*0570*/  @P4 LDG.E R25, desc[UR4][R10.64+0x54] ;  /* 0x000054040a194981 */ /* 0x000f22000c1e1900 */
[----:B--2---:R-:W-:-:S03]  /*0580*/  @P1 LOP3.LUT R5, R5, R18, RZ, 0x3c, !PT ;  /* 0x0000001205051212 */ /* 0x004fc600078e3cff */
[----:B------:R-:W2:Y:S01]  /*0590*/  @P3 LDG.E R18, desc[UR4][R10.64+0x44] ;  /* 0x000044040a123981 */ /* 0x000ea2000c1e1900 */
[----:B---3--:R-:W-:-:S03]  /*05a0*/  @P2 LOP3.LUT R5, R5, R20, RZ, 0x3c, !PT ;  /* 0x0000001405052212 */ /* 0x008fc600078e3cff */
[----:B------:R-:W3:Y:S01]  /*05b0*/  @P4 LDG.E R20, desc[UR4][R10.64+0x58] ;  /* 0x000058040a144981 */ /* 0x000ee2000c1e1900 */
[----:B----4-:R-:W-:-:S03]  /*05c0*/  @P3 LOP3.LUT R3, R3, R22, RZ, 0x3c, !PT ;  /* 0x0000001603033212 */ /* 0x010fc600078e3cff */
[----:B------:R-:W4:Y:S01]  /*05d0*/  @P4 LDG.E R22, desc[UR4][R10.64+0x60] ;  /* 0x000060040a164981 */ /* 0x000f22000c1e1900 */
[----:B------:R-:W-:Y:S02]  /*05e0*/  LOP3.LUT P0, RZ, R24, 0x80, RZ, 0xc0, !PT ;  /* 0x0000008018ff7812 */ /* 0x000fe4000780c0ff */
[----:B------:R-:W-:Y:S02]  /*05f0*/  @P5 LOP3.LUT R15, R15, R26, RZ, 0x3c, !PT ;  /* 0x0000001a0f0f5212 */ /* 0x000fe400078e3cff */
[----:B------:R-:W4:Y:S01]  /*0600*/  @P6 LDG.E R26, desc[UR4][R10.64+0x78] ;  /* 0x000078040a1a6981 */ /* 0x000f22000c1e1900 */
[----:B------:R-:W-:-:S03]  /*0610*/  @P3 LOP3.LUT R4, R4, R21, RZ, 0x3c, !PT ;  /* 0x0000001504043212 */ /* 0x000fc600078e3cff */
[----:B------:R-:W4:Y:S01]  /*0620*/  @P4 LDG.E R21, desc[UR4][R10.64+0x5c] ;  /* 0x00005c040a154981 */ /* 0x000f22000c1e1900 */
[----:B------:R-:W-:-:S03]  /*0630*/  @P3 LOP3.LUT R2, R2, R23, RZ, 0x3c, !PT ;  /* 0x0000001702023212 */ /* 0x000fc600078e3cff */
[----:B------:R-:W4:Y:S01]  /*0640*/  @P5 LDG.E R23, desc[UR4][R10.64+0x68] ;  /* 0x000068040a175981 */ /* 0x000f22000c1e1900 */
[----:B------:R-:W-:-:S03]  /*0650*/  @P4 LOP3.LUT R4, R4, R25, RZ, 0x3c, !PT ;  /* 0x0000001904044212 */ /* 0x000fc600078e3cff */
[----:B------:R-:W4:Y:S01]  /*0660*/  @P5 LDG.E R25, desc[UR4][R10.64+0x70] ;  /* 0x000070040a195981 */ /* 0x000f22000c1e1900 */
[----:B--2---:R-:W-:-:S03]  /*0670*/  @P3 LOP3.LUT R5, R5, R18, RZ, 0x3c, !PT ;  /* 0x0000001205053212 */ /* 0x004fc600078e3cff */
[----:B------:R-:W2:Y:S01]  /*0680*/  @P5 LDG.E R18, desc[UR4][R10.64+0x6c] ;  /* 0x00006c040a125981 */ /* 0x000ea2000c1e1900 */
[----:B---3--:R-:W-:-:S03]  /*0690*/  @P4 LOP3.LUT R5, R5, R20, RZ, 0x3c, !PT ;  /* 0x0000001405054212 */ /* 0x008fc600078e3cff */
[----:B------:R-:W3:Y:S01]  /*06a0*/  @P5 LDG.E R20, desc[UR4][R10.64+0x74] ;  /* 0x000074040a145981 */ /* 0x000ee2000c1e1900 */
[----:B----4-:R-:W-:-:S03]  /*06b0*/  @P4 LOP3.LUT R3, R3, R22, RZ, 0x3c, !PT ;  /* 0x0000001603034212 */ /* 0x010fc600078e3cff */
[----:B------:R-:W4:Y:S01]  /*06c0*/  @P0 LDG.E R22, desc[UR4][R10.64+0x8c] ;  /* 0x00008c040a160981 */ /* 0x000f22000c1e1900 */
[----:B------:R-:W-:-:S03]  /*06d0*/  @P6 LOP3.LUT R15, R15, R26, RZ, 0x3c, !PT ;  /* 0x0000001a0f0f6212 */ /* 0x000fc600078e3cff */
        /* <DEDUP_REMOVED lines=13> */
[----:B------:R-:W-:Y:S02]  /*07b0*/  @P6 LOP3.LUT R4, R4, R27, RZ, 0x3c, !PT ;  /* 0x0000001b04046212 */ /* 0x000fe400078e3cff */
[----:B------:R-:W-:Y:S02]  /*07c0*/  @P6 LOP3.LUT R2, R2, R21, RZ, 0x3c, !PT ;  /* 0x0000001502026212 */ /* 0x000fe400078e3cff */
[----:B------:R-:W-:Y:S02]  /*07d0*/  @P0 LOP3.LUT R4, R4, R23, RZ, 0x3c, !PT ;  /* 0x0000001704040212 */ /* 0x000fe400078e3cff */
[----:B------:R-:W-:Y:S02]  /*07e0*/  @P0 LOP3.LUT R2, R2, R25, RZ, 0x3c, !PT ;  /* 0x0000001902020212 */ /* 0x000fe400078e3cff */
[----:B--2---:R-:W-:Y:S02]  /*07f0*/  @P6 LOP3.LUT R5, R5, R18, RZ, 0x3c, !PT ;  /* 0x0000001205056212 */ /* 0x004fe400078e3cff */
[----:B---3--:R-:W-:-:S02]  /*0800*/  @P6 LOP3.LUT R3, R3, R20, RZ, 0x3c, !PT ;  /* 0x0000001403036212 */ /* 0x008fc400078e3cff */
[----:B----4-:R-:W-:Y:S02]  /*0810*/  @P0 LOP3.LUT R5, R5, R22, RZ, 0x3c, !PT ;  /* 0x0000001605050212 */ /* 0x010fe400078e3cff */
[----:B------:R-:W-:Y:S02]  /*0820*/  @P0 LOP3.LUT R3, R3, R26, RZ, 0x3c, !PT ;  /* 0x0000001a03030212 */ /* 0x000fe400078e3cff */
[----:B------:R-:W-:-:S13]  /*0830*/  R2P PR, R24.B1, 0x7f ;  /* 0x0000007f18007804 */ /* 0x000fda0000001000 */
[----:B------:R-:W2:Y:S04]  /*0840*/  @P0 LDG.E R18, desc[UR4][R10.64+0xa0] ;  /* 0x0000a0040a120981 */ /* 0x000ea8000c1e1900 */
[----:B------:R-:W3:Y:S04]  /*0850*/  @P1 LDG.E R22, desc[UR4][R10.64+0xb4] ;  /* 0x0000b4040a161981 */ /* 0x000ee8000c1e1900 */
[----:B------:R-:W4:Y:S04]  /*0860*/  @P2 LDG.E R26, desc[UR4][R10.64+0xc8] ;  /* 0x0000c8040a1a2981 */ /* 0x000f28000c1e1900 */
[----:B------:R-:W4:Y:S04]  /*0870*/  @P3 LDG.E R28, desc[UR4][R10.64+0xdc] ;  /* 0x0000dc040a1c3981 */ /* 0x000f28000c1e1900 */
[----:B------:R-:W4:Y:S04]  /*0880*/  @P0 LDG.E R23, desc[UR4][R10.64+0xa4] ;  /* 0x0000a4040a170981 */ /* 0x000f28000c1e1900 */
[----:B------:R-:W4:Y:S04]  /*0890*/  @P0 LDG.E R20, desc[UR4][R10.64+0xa8] ;  /* 0x0000a8040a140981 */ /* 0x000f28000c1e1900 */
[----:B------:R-:W4:Y:S04]  /*08a0*/  @P4 LDG.E R25, desc[UR4][R10.64+0xf0] ;  /* 0x0000f0040a194981 */ /* 0x000f28000c1e1900 */
        /* <DEDUP_REMOVED lines=21> */
[----:B------:R-:W-:Y:S02]  /*0a00*/  LOP3.LUT P0, RZ, R24, 0x8000, RZ, 0xc0, !PT ;  /* 0x0000800018ff7812 */ /* 0x000fe4000780c0ff */
[----:B----4-:R-:W-:Y:S01]  /*0a10*/  @P5 LOP3.LUT R15, R15, R26, RZ, 0x3c, !PT ;  /* 0x0000001a0f0f5212 */ /* 0x010fe200078e3cff */
[----:B------:R-:W4:Y:S04]  /*0a20*/  @P3 LDG.E R24, desc[UR4][R10.64+0xe4] ;  /* 0x0000e4040a183981 */ /* 0x000f28000c1e1900 */
[----:B------:R-:W2:Y:S01]  /*0a30*/  @P6 LDG.E R26, desc[UR4][R10.64+0x118] ;  /* 0x000118040a1a6981 */ /* 0x000ea2000c1e1900 */
        /* <DEDUP_REMOVED lines=8> */
[----:B---3--:R-:W-:-:S03]  /*0ac0*/  @P2 LOP3.LUT R3, R3, R22, RZ, 0x3c, !PT ;  /* 0x0000001603032212 */ /* 0x008fc600078e3cff */
[----:B------:R-:W3:Y:S01]  /*0ad0*/  @P4 LDG.E R22, desc[UR4][R10.64+0x100] ;  /* 0x000100040a164981 */ /* 0x000ee2000c1e1900 */
[----:B--2---:R-:W-:-:S03]  /*0ae0*/  @P6 LOP3.LUT R15, R15, R26, RZ, 0x3c, !PT ;  /* 0x0000001a0f0f6212 */ /* 0x004fc600078e3cff */
[----:B------:R-:W2:Y:S01]  /*0af0*/  @P0 LDG.E R26, desc[UR4][R10.64+0x12c] ;  /* 0x00012c040a1a0981 */ /* 0x000ea2000c1e1900 */
[----:B----4-:R-:W-:-:S03]  /*0b00*/  @P2 LOP3.LUT R2, R2, R23, RZ, 0x3c, !PT ;  /* 0x0000001702022212 */ /* 0x010fc600078e3cff */
[----:B------:R-:W4:Y:S01]  /*0b10*/  @P4 LDG.E R23, desc[UR4][R10.64+0xfc] ;  /* 0x0000fc040a174981 */ /* 0x000f22000c1e1900 */
[----:B------:R-:W-:-:S03]  /*0b20*/  @P2 LOP3.LUT R5, R5, R20, RZ, 0x3c, !PT ;  /* 0x0000001405052212 */ /* 0x000fc600078e3cff */
[----:B------:R-:W4:Y:S01]  /*0b30*/  @P4 LDG.E R20, desc[UR4][R10.64+0xf8] ;  /* 0x0000f8040a144981 */ /* 0x000f22000c1e1900 */
[----:B------:R-:W-:Y:S02]  /*0b40*/  @P3 LOP3.LUT R2, R2, R27, RZ, 0x3c, !PT ;  /* 0x0000001b02023212 */ /* 0x000fe400078e3cff */
[----:B------:R-:W-:Y:S01]  /*0b50*/  @P3 LOP3.LUT R4, R4, R25, RZ, 0x3c, !PT ;  /* 0x0000001904043212 */ /* 0x000fe200078e3cff */
[----:B------:R-:W4:Y:S01]  /*0b60*/  @P5 LDG.E R27, desc[UR4][R10.64+0x110] ;  /* 0x000110040a1b5981 */ /* 0x000f22000c1e1900 */
[----:B------:R-:W-:-:S03]  /*0b70*/  @P3 LOP3.LUT R5, R5, R24, RZ, 0x3c, !PT ;  /* 0x0000001805053212 */ /* 0x000fc600078e3cff */
[----:B------:R-:W4:Y:S04]  /*0b80*/  @P5 LDG.E R25, desc[UR4][R10.64+0x108] ;  /* 0x000108040a195981 */ /* 0x000f28000c1e1900 */
        /* <DEDUP_REMOVED lines=19> */
[----:B------:R-:W-:-:S05]  /*0cc0*/  VIADD R19, R19, 0x10 ;  /* 0x0000001013137836 */ /* 0x000fca0000000000 */
[----:B------:R-:W-:Y:S02]  /*0cd0*/  ISETP.NE.AND P1, PT, R19, 0x20, PT ;  /* 0x000000201300780c */ /* 0x000fe40003f25270 */
[----:B------:R-:W-:Y:S02]  /*0ce0*/  @P5 LOP3.LUT R3, R3, R18, RZ, 0x3c, !PT ;  /* 0x0000001203035212 */ /* 0x000fe400078e3cff */
[----:B------:R-:W-:Y:S02]  /*0cf0*/  @P6 LOP3.LUT R4, R4, R21, RZ, 0x3c, !PT ;  /* 0x0000001504046212 */ /* 0x000fe400078e3cff */
[----:B---3--:R-:W-:-:S04]  /*0d00*/  @P6 LOP3.LUT R3, R3, R22, RZ, 0x3c, !PT ;  /* 0x0000001603036212 */ /* 0x008fc800078e3cff */
[----:B--2---:R-:W-:Y:S02]  /*0d10*/  @P0 LOP3.LUT R3, R3, R26, RZ, 0x3c, !PT ;  /* 0x0000001a03030212 */ /* 0x004fe400078e3cff */
[----:B----4-:R-:W-:Y:S02]  /*0d20*/  @P6 LOP3.LUT R2, R2, R23, RZ, 0x3c, !PT ;  /* 0x0000001702026212 */ /* 0x010fe400078e3cff */
[----:B------:R-:W-:Y:S02]  /*0d30*/  @P6 LOP3.LUT R5, R5, R20, RZ, 0x3c, !PT ;  /* 0x0000001405056212 */ /* 0x000fe400078e3cff */
[----:B------:R-:W-:Y:S02]  /*0d40*/  @P0 LOP3.LUT R2, R2, R27, RZ, 0x3c, !PT ;  /* 0x0000001b02020212 */ /* 0x000fe400078e3cff */
[----:B------:R-:W-:Y:S02]  /*0d50*/  @P0 LOP3.LUT R4, R4, R25, RZ, 0x3c, !PT ;  /* 0x0000001904040212 */ /* 0x000fe400078e3cff */
[----:B------:R-:W-:Y:S01]  /*0d60*/  @P0 LOP3.LUT R5, R5, R24, RZ, 0x3c, !PT ;  /* 0x0000001805050212 */ /* 0x000fe200078e3cff */
[----:B------:R-:W-:Y:S06]  /*0d70*/  @P1 BRA `(.L_x_9) ;  /* 0xfffffff400481947 */ /* 0x000fec000383ffff */
[----:B------:R-:W-:-:S05]  /*0d80*/  VIADD R17, R17, 0x1 ;  /* 0x0000000111117836 */ /* 0x000fca0000000000 */
[----:B------:R-:W-:-:S13]  /*0d90*/  ISETP.NE.AND P0, PT, R17, 0x5, PT ;  /* 0x000000051100780c */ /* 0x000fda0003f05270 */
[----:B------:R-:W-:Y:S05]  /*0da0*/  @P0 BRA `(.L_x_10) ;  /* 0xfffffff400300947 */ /* 0x000fea000383ffff */
[----:B------:R1:W-:Y:S01]  /*0db0*/  STG.E.64 desc[UR4][R6.64+0x8], R4 ;  /* 0x0000080406007986 */ /* 0x0003e2000c101b04 */
[----:B------:R-:W-:Y:S01]  /*0dc0*/  VIADD R14, R14, 0x1 ;  /* 0x000000010e0e7836 */ /* 0x000fe20000000000 */
[----:B------:R-:W-:Y:S02]  /*0dd0*/  LOP3.LUT R11, R13, 0x3, RZ, 0xc0, !PT ;  /* 0x000000030d0b7812 */ /* 0x000fe400078ec0ff */
[----:B------:R1:W-:Y:S02]  /*0de0*/  STG.E.64 desc[UR4][R6.64+0x10], R2 ;  /* 0x0000100206007986 */ /* 0x0003e4000c101b04 */
[----:B------:R-:W-:Y:S02]  /*0df0*/  ISETP.GE.U32.AND P0, PT, R14, R11, PT ;  /* 0x0000000b0e00720c */ /* 0x000fe40003f06070 */
[----:B------:R1:W-:Y:S11]  /*0e00*/  STG.E desc[UR4][R6.64+0x4], R15 ;  /* 0x0000040f06007986 */ /* 0x0003f6000c101904 */
[----:B------:R-:W-:Y:S05]  /*0e10*/  @!P0 BRA `(.L_x_11) ;  /* 0xfffffff400048947 */ /* 0x000fea000383ffff */
.L_x_8:
[----:B------:R-:W-:Y:S05]  /*0e20*/  BSYNC.RECONVERGENT B1 ;  /* 0x0000000000017941 */ /* 0x000fea0003800200 */
.L_x_7:
[C---:B------:R-:W-:Y:S01]  /*0e30*/  ISETP.GT.U32.AND P0, PT, R13.reuse, 0x3, PT ;  /* 0x000000030d00780c */ /* 0x040fe20003f04070 */
[----:B------:R-:W-:Y:S01]  /*0e40*/  VIADD R12, R12, 0x1 ;  /* 0x000000010c0c7836 */ /* 0x000fe20000000000 */
[--C-:B------:R-:W-:Y:S02]  /*0e50*/  SHF.R.U64 R13, R13, 0x2, R0.reuse ;  /* 0x000000020d0d7819 */ /* 0x100fe40000001200 */
[----:B------:R-:W-:Y:S02]  /*0e60*/  ISETP.GT.U32.AND.EX P0, PT, R0, RZ, PT, P0 ;  /* 0x000000ff0000720c */ /* 0x000fe40003f04100 */
[----:B------:R-:W-:-:S11]  /*0e70*/  SHF.R.U32.HI R0, RZ, 0x2, R0 ;  /* 0x00000002ff007819 */ /* 0x000fd60000011600 */
[----:B------:R-:W-:Y:S05]  /*0e80*/  @P0 BRA `(.L_x_12) ;  /* 0xfffffff000c80947 */ /* 0x000fea000383ffff */
.L_x_6:
[----:B------:R-:W-:Y:S05]  /*0e90*/  BSYNC.RECONVERGENT B0 ;  /* 0x0000000000007941 */ /* 0x000fea0003800200 */
.L_x_5:
[----:B------:R-:W-:Y:S04]  /*0ea0*/  STG.E.64 desc[UR4][R6.64+0x18], RZ ;  /* 0x000018ff06007986 */ /* 0x000fe8000c101b04 */
[----:B------:R-:W-:Y:S04]  /*0eb0*/  STG.E desc[UR4][R6.64+0x20], RZ ;  /* 0x000020ff06007986 */ /* 0x000fe8000c101904 */
[----:B------:R-:W-:Y:S01]  /*0ec0*/  STG.E.64 desc[UR4][R6.64+0x28], RZ ;  /* 0x000028ff06007986 */ /* 0x000fe2000c101b04 */
[----:B------:R-:W-:Y:S05]  /*0ed0*/  EXIT ;  /* 0x000000000000794d */ /* 0x000fea0003800000 */
.L_x_13:
        /* <DEDUP_REMOVED lines=10> */
.L_x_19:


//--------------------- .text._Z7reduce1Pfi       --------------------------
	.section	.text._Z7reduce1Pfi,"ax",@progbits
	.align	128
        .global         _Z7reduce1Pfi
        .type           _Z7reduce1Pfi,@function
        .size           _Z7reduce1Pfi,(.L_x_20 - _Z7reduce1Pfi)
        .other          _Z7reduce1Pfi,@"STO_CUDA_ENTRY STV_DEFAULT"
_Z7reduce1Pfi:
.text._Z7reduce1Pfi:
[----:B------:R-:W-:Y:S01]  /*0000*/  LDC R1, c[0x0][0x37c] ;  /* 0x0000df00ff017b82 */ /* 0x000fe20000000800 */
[----:B------:R-:W0:Y:S01]  /*0010*/  S2R R3, SR_CTAID.X ;  /* 0x0000000000037919 */ /* 0x000e220000002500 */
[----:B------:R-:W0:Y:S06]  /*0020*/  LDCU UR6, c[0x0][0x360] ;  /* 0x00006c00ff0677ac */ /* 0x000e2c0008000800 */
[----:B------:R-:W1:Y:S01]  /*0030*/  LDC.64 R4, c[0x0][0x380] ;  /* 0x0000e000ff047b82 */ /* 0x000e620000000a00 */
[----:B------:R-:W-:Y:S01]  /*0040*/  BSSY.RECONVERGENT B0, `(.L_x_14) ;  /* 0x0000014000007945 */ /* 0x000fe20003800200 */
[----:B------:R-:W0:Y:S01]  /*0050*/  S2R R0, SR_TID.X ;  /* 0x0000000000007919 */ /* 0x000e220000002100 */
[----:B------:R-:W2:Y:S01]  /*0060*/  LDCU UR7, c[0x0][0x388] ;  /* 0x00007100ff0777ac */ /* 0x000ea20008000800 */
[----:B------:R-:W-:Y:S01]  /*0070*/  HFMA2 R9, -RZ, RZ, 0, 0 ;  /* 0x00000000ff097431 */ /* 0x000fe200000001ff */
[----:B------:R-:W3:Y:S01]  /*0080*/  LDCU.64 UR4, c[0x0][0x358] ;  /* 0x00006b00ff0477ac */ /* 0x000ee20008000a00 */
[----:B0-----:R-:W-:-:S04]  /*0090*/  IMAD R3, R3, UR6, R0 ;  /* 0x0000000603037c24 */ /* 0x001fc8000f8e0200 */
[C---:B-1----:R-:W-:Y:S01]  /*00a0*/  IMAD.WIDE R4, R3.reuse, 0x4, R4 ;  /* 0x0000000403047825 */ /* 0x042fe200078e0204 */
[----:B--2---:R-:W-:-:S13]  /*00b0*/  ISETP.GE.AND P0, PT, R3, UR7, PT ;  /* 0x0000000703007c0c */ /* 0x004fda000bf06270 */
[----:B---3--:R-:W-:Y:S05]  /*00c0*/  @P0 BRA `(.L_x_15) ;  /* 0x00000000002c0947 */ /* 0x008fea0003800000 */
[----:B------:R-:W0:Y:S01]  /*00d0*/  LDC R0, c[0x0][0x370] ;  /* 0x0000dc00ff007b82 */ /* 0x000e220000000800 */
[----:B------:R-:W-:Y:S02]  /*00e0*/  MOV R11, R3 ;  /* 0x00000003000b7202 */ /* 0x000fe40000000f00 */
[----:B------:R-:W-:-:S05]  /*00f0*/  MOV R9, RZ ;  /* 0x000000ff00097202 */ /* 0x000fca0000000f00 */
[----:B------:R-:W1:Y:S01]  /*0100*/  LDC.64 R6, c[0x0][0x380] ;  /* 0x0000e000ff067b82 */ /* 0x000e620000000a00 */
[----:B0-----:R-:W-:-:S07]  /*0110*/  IMAD R0, R0, UR6, RZ ;  /* 0x0000000600007c24 */ /* 0x001fce000f8e02ff */
.L_x_16:
[----:B-1----:R-:W-:-:S06]  /*0120*/  IMAD.WIDE R2, R11, 0x4, R6 ;  /* 0x000000040b027825 */ /* 0x002fcc00078e0206 */
[----:B------:R-:W2:Y:S01]  /*0130*/  LDG.E R2, desc[UR4][R2.64] ;  /* 0x0000000402027981 */ /* 0x000ea2000c1e1900 */
[----:B------:R-:W-:-:S04]  /*0140*/  IADD3 R11, PT, PT, R0, R11, RZ ;  /* 0x0000000b000b7210 */ /* 0x000fc80007ffe0ff */
[----:B------:R-:W-:Y:S01]  /*0150*/  ISETP.GE.AND P0, PT, R11, UR7, PT ;  /* 0x000000070b007c0c */ /* 0x000fe2000bf06270 */
[----:B--2---:R-:W-:-:S12]  /*0160*/  FADD R9, R2, R9 ;  /* 0x0000000902097221 */ /* 0x004fd80000000000 */
[----:B------:R-:W-:Y:S05]  /*0170*/  @!P0 BRA `(.L_x_16) ;  /* 0xfffffffc00e88947 */ /* 0x000fea000383ffff */
.L_x_15:
[----:B------:R-:W-:Y:S05]  /*0180*/  BSYNC.RECONVERGENT B0 ;  /* 0x0000000000007941 */ /* 0x000fea0003800200 */
.L_x_14:
[----:B------:R-:W-:Y:S01]  /*0190*/  STG.E desc[UR4][R4.64], R9 ;  /* 0x0000000904007986 */ /* 0x000fe2000c101904 */
[----:B------:R-:W-:Y:S05]  /*01a0*/  EXIT ;  /* 0x000000000000794d */ /* 0x000fea0003800000 */
.L_x_17:
        /* <DEDUP_REMOVED lines=13> */
.L_x_20:


//--------------------- .nv.global.init           --------------------------
	.section	.nv.global.init,"aw",@progbits
	.align	4
.nv.global.init:
	.type		mrg32k3aM1SubSeq,@object
	.size		mrg32k3aM1SubSeq,(mrg32k3aM2SubSeq - mrg32k3aM1SubSeq)
mrg32k3aM1SubSeq:
        /*0000*/ 	.byte	0x0b, 0xcc, 0xee, 0x04, 0x73, 0x29, 0x8b, 0x6f, 0xf6, 0x53, 0x03, 0xf6, 0x23, 0xf6, 0xea, 0xda
        /* <DEDUP_REMOVED lines=125> */
	.type		mrg32k3aM2SubSeq,@object
	.size		mrg32k3aM2SubSeq,(mrg32k3aM1 - mrg32k3aM2SubSeq)
mrg32k3aM2SubSeq:
        /* <DEDUP_REMOVED lines=126> */
	.type		mrg32k3aM1,@object
	.size		mrg32k3aM1,(mrg32k3aM1Seq - mrg32k3aM1)
mrg32k3aM1:
        /* <DEDUP_REMOVED lines=144> */
	.type		mrg32k3aM1Seq,@object
	.size		mrg32k3aM1Seq,(mrg32k3aM2 - mrg32k3aM1Seq)
mrg32k3aM1Seq:
        /* <DEDUP_REMOVED lines=144> */
	.type		mrg32k3aM2,@object
	.size		mrg32k3aM2,(mrg32k3aM2Seq - mrg32k3aM2)
mrg32k3aM2:
        /* <DEDUP_REMOVED lines=144> */
	.type		mrg32k3aM2Seq,@object
	.size		mrg32k3aM2Seq,(precalc_xorwow_matrix - mrg32k3aM2Seq)
mrg32k3aM2Seq:
        /* <DEDUP_REMOVED lines=144> */
	.type		precalc_xorwow_matrix,@object
	.size		precalc_xorwow_matrix,(precalc_xorwow_offset_matrix - precalc_xorwow_matrix)
precalc_xorwow_matrix:
        /* <DEDUP_REMOVED lines=6400> */
	.type		precalc_xorwow_offset_matrix,@object
	.size		precalc_xorwow_offset_matrix,(.L_1 - precalc_xorwow_offset_matrix)
precalc_xorwow_offset_matrix:
        /* <DEDUP_REMOVED lines=6400> */
.L_1:


//--------------------- .nv.shared.reserved.0     --------------------------
	.section	.nv.shared.reserved.0,"aw",@nobits
	.weak		__nv_reservedSMEM_offset_0_alias
	.size		__nv_reservedSMEM_offset_0_alias, 0, 64
	.other		__nv_reservedSMEM_offset_0_alias,@"STO_CUDA_RESERVED_SHARED STV_DEFAULT"
__nv_reservedSMEM_offset_0_alias:
	.zero		0
	.zero		64


//--------------------- .nv.constant0._Z3piGI17curandStateXORWOWEvPfPT_i --------------------------
	.section	.nv.constant0._Z3piGI17curandStateXORWOWEvPfPT_i,"a",@progbits
	.sectionflags	@""
	.align	4
.nv.constant0._Z3piGI17curandStateXORWOWEvPfPT_i:
	.zero		916


//--------------------- .nv.constant0._Z14init_generatorI17curandStateXORWOWEvxPT_ --------------------------
	.section	.nv.constant0._Z14init_generatorI17curandStateXORWOWEvxPT_,"a",@progbits
	.sectionflags	@""
	.align	4
.nv.constant0._Z14init_generatorI17curandStateXORWOWEvxPT_:
	.zero		912


//--------------------- .nv.constant0._Z7reduce1Pfi --------------------------
	.section	.nv.constant0._Z7reduce1Pfi,"a",@progbits
	.sectionflags	@""
	.align	4
.nv.constant0._Z7reduce1Pfi:
	.zero		908


//--------------------- SYMBOLS --------------------------

	.type		.nv.reservedSmem.offset0,@object
	.size		.nv.reservedSmem.offset0,0x4
